	.headerflags	@"EF_CUDA_TEXMODE_UNIFIED EF_CUDA_64BIT_ADDRESS EF_CUDA_SM86 EF_CUDA_VIRTUAL_SM(EF_CUDA_SM86)"
	.elftype	@"ET_EXEC"


//--------------------- .nv.info                  --------------------------
	.section	.nv.info,"",@"SHT_CUDA_INFO"
	.align	4


	//----- nvinfo : EIATTR_REGCOUNT
	.align		4
        /*0000*/ 	.byte	0x04, 0x2f
        /*0002*/ 	.short	(.L_1 - .L_0)
	.align		4
.L_0:
        /*0004*/ 	.word	index@(triton_mm)
        /*0008*/ 	.word	0x000000d4


	//----- nvinfo : EIATTR_MIN_STACK_SIZE
	.align		4
.L_1:
        /*000c*/ 	.byte	0x04, 0x12
        /*000e*/ 	.short	(.L_3 - .L_2)
	.align		4
.L_2:
        /*0010*/ 	.word	index@(triton_mm)
        /*0014*/ 	.word	0x00000000


	//----- nvinfo : EIATTR_FRAME_SIZE
	.align		4
.L_3:
        /*0018*/ 	.byte	0x04, 0x11
        /*001a*/ 	.short	(.L_5 - .L_4)
	.align		4
.L_4:
        /*001c*/ 	.word	index@(triton_mm)
        /*0020*/ 	.word	0x00000000


	//----- nvinfo : EIATTR_MIN_STACK_SIZE
	.align		4
.L_5:
        /*0024*/ 	.byte	0x04, 0x12
        /*0026*/ 	.short	(.L_7 - .L_6)
	.align		4
.L_6:
        /*0028*/ 	.word	index@(triton_mm)
        /*002c*/ 	.word	0x00000000
.L_7:


//--------------------- .nv.info.triton_mm        --------------------------
	.section	.nv.info.triton_mm,"",@"SHT_CUDA_INFO"
	.sectionflags	@""
	.align	4


	//----- nvinfo : EIATTR_CUDA_API_VERSION
	.align		4
        /*0000*/ 	.byte	0x04, 0x37
        /*0002*/ 	.short	(.L_9 - .L_8)
.L_8:
        /*0004*/ 	.word	0x0000007c


	//----- nvinfo : EIATTR_SW2861232_WAR
	.align		4
.L_9:
        /*0008*/ 	.byte	0x01, 0x35
	.zero		2


	//----- nvinfo : EIATTR_PARAM_CBANK
	.align		4
        /*000c*/ 	.byte	0x04, 0x0a
        /*000e*/ 	.short	(.L_11 - .L_10)
	.align		4
.L_10:
        /*0010*/ 	.word	index@(.nv.constant0.triton_mm)
        /*0014*/ 	.short	0x0160
        /*0016*/ 	.short	0x0020


	//----- nvinfo : EIATTR_CBANK_PARAM_SIZE
	.align		4
.L_11:
        /*0018*/ 	.byte	0x03, 0x19
        /*001a*/ 	.short	0x0020


	//----- nvinfo : EIATTR_KPARAM_INFO
	.align		4
        /*001c*/ 	.byte	0x04, 0x17
        /*001e*/ 	.short	(.L_13 - .L_12)
.L_12:
        /*0020*/ 	.word	0x00000000
        /*0024*/ 	.short	0x0003
        /*0026*/ 	.short	0x0018
        /*0028*/ 	.byte	0x00, 0xf4, 0x21, 0x00


	//----- nvinfo : EIATTR_KPARAM_INFO
	.align		4
.L_13:
        /*002c*/ 	.byte	0x04, 0x17
        /*002e*/ 	.short	(.L_15 - .L_14)
.L_14:
        /*0030*/ 	.word	0x00000000
        /*0034*/ 	.short	0x0002
        /*0036*/ 	.short	0x0010
        /*0038*/ 	.byte	0x00, 0xf4, 0x21, 0x00


	//----- nvinfo : EIATTR_KPARAM_INFO
	.align		4
.L_15:
        /*003c*/ 	.byte	0x04, 0x17
        /*003e*/ 	.short	(.L_17 - .L_16)
.L_16:
        /*0040*/ 	.word	0x00000000
        /*0044*/ 	.short	0x0001
        /*0046*/ 	.short	0x0008
        /*0048*/ 	.byte	0x00, 0xf4, 0x21, 0x00


	//----- nvinfo : EIATTR_KPARAM_INFO
	.align		4
.L_17:
        /*004c*/ 	.byte	0x04, 0x17
        /*004e*/ 	.short	(.L_19 - .L_18)
.L_18:
        /*0050*/ 	.word	0x00000000
        /*0054*/ 	.short	0x0000
        /*0056*/ 	.short	0x0000
        /*0058*/ 	.byte	0x00, 0xf4, 0x21, 0x00


	//----- nvinfo : EIATTR_MAXREG_COUNT
	.align		4
.L_19:
        /*005c*/ 	.byte	0x03, 0x1b
        /*005e*/ 	.short	0x00ff


	//----- nvinfo : EIATTR_EXIT_INSTR_OFFSETS
	.align		4
        /*0060*/ 	.byte	0x04, 0x1c
        /*0062*/ 	.short	(.L_21 - .L_20)


	//   ....[0]....
.L_20:
        /*0064*/ 	.word	0x00004550


	//   ....[1]....
        /*0068*/ 	.word	0x000045a0


	//----- nvinfo : EIATTR_REQNTID
	.align		4
.L_21:
        /*006c*/ 	.byte	0x04, 0x10
        /*006e*/ 	.short	(.L_23 - .L_22)
.L_22:
        /*0070*/ 	.word	0x00000080
        /*0074*/ 	.word	0x00000001
        /*0078*/ 	.word	0x00000001
.L_23:


//--------------------- .nv.callgraph             --------------------------
	.section	.nv.callgraph,"",@"SHT_CUDA_CALLGRAPH"
	.align	4
	.sectionentsize	8
	.align		4
        /*0000*/ 	.word	0x00000000
	.align		4
        /*0004*/ 	.word	0xffffffff
	.align		4
        /*0008*/ 	.word	0x00000000
	.align		4
        /*000c*/ 	.word	0xfffffffe
	.align		4
        /*0010*/ 	.word	0x00000000
	.align		4
        /*0014*/ 	.word	0xfffffffd
	.align		4
        /*0018*/ 	.word	0x00000000
	.align		4
        /*001c*/ 	.word	0xfffffffc


//--------------------- .nv.rel.action            --------------------------
	.section	.nv.rel.action,"",@"SHT_CUDA_RELOCINFO"
	.align	8
	.sectionentsize	8
        /*0000*/ 	.byte	0x73, 0x00, 0x00, 0x00, 0x00, 0x00, 0x00, 0x00, 0x00, 0x00, 0x00, 0x11, 0x25, 0x00, 0x05, 0x36


//--------------------- .nv.constant0.triton_mm   --------------------------
	.section	.nv.constant0.triton_mm,"a",@progbits
	.sectionflags	@""
	.align	4
.nv.constant0.triton_mm:
	.zero		384


//--------------------- .text.triton_mm           --------------------------
	.section	.text.triton_mm,"ax",@progbits
	.sectionflags	@"SHF_BARRIERS=1"
	.sectioninfo	@"SHI_REGISTERS=212"
	.align	128
        .global         triton_mm
        .type           triton_mm,@function
        .size           triton_mm,(.L_x_3 - triton_mm)
        .other          triton_mm,@"STO_CUDA_ENTRY STV_DEFAULT"
triton_mm:
.text.triton_mm:
[----:B------:R-:W-:Y:S02]  /*0000*/  IMAD.MOV.U32 R1, RZ, RZ, c[0x0][0x28] ;  /* 0x00000a00ff017624 */ /* 0x000fe400078e00ff */
[----:B------:R-:W1:Y:S01]  /*0010*/  S2R R7, SR_CTAID.X ;  /* 0x0000000000077919 */ /* 0x000e620000002500 */
[----:B------:R-:W-:Y:S01]  /*0020*/  IMAD.MOV.U32 R3, RZ, RZ, 0x8 ;  /* 0x00000008ff037424 */ /* 0x000fe200078e00ff */
[----:B------:R-:W-:Y:S01]  /*0030*/  ULDC.64 UR12, c[0x0][0x118] ;  /* 0x00004600000c7ab9 */ /* 0x000fe20000000a00 */
[----:B------:R-:W-:Y:S01]  /*0040*/  IMAD.MOV.U32 R133, RZ, RZ, 0x2 ;  /* 0x00000002ff857424 */ /* 0x000fe200078e00ff */
[----:B------:R-:W2:Y:S01]  /*0050*/  S2R R176, SR_TID.X ;  /* 0x0000000000b07919 */ /* 0x000ea20000002100 */
[----:B------:R-:W-:Y:S02]  /*0060*/  UMOV UR8, 0x2 ;  /* 0x0000000200087882 */ /* 0x000fe40000000000 */
[----:B------:R-:W-:Y:S02]  /*0070*/  UMOV UR9, 0xffffffff ;  /* 0xffffffff00097882 */ /* 0x000fe40000000000 */
[----:B------:R-:W-:Y:S02]  /*0080*/  UMOV UR6, URZ ;  /* 0x0000003f00067c82 */ /* 0x000fe40008000000 */
[----:B------:R-:W-:-:S02]  /*0090*/  UMOV UR7, URZ ;  /* 0x0000003f00077c82 */ /* 0x000fc40008000000 */
[----:B------:R-:W-:Y:S02]  /*00a0*/  UMOV UR4, URZ ;  /* 0x0000003f00047c82 */ /* 0x000fe40008000000 */
[----:B------:R-:W-:Y:S01]  /*00b0*/  UMOV UR5, URZ ;  /* 0x0000003f00057c82 */ /* 0x000fe20008000000 */
[----:B-1----:R-:W-:Y:S02]  /*00c0*/  SHF.R.S32.HI R0, RZ, 0x1f, R7 ;  /* 0x0000001fff007819 */ /* 0x002fe40000011407 */
[-C--:B------:R-:W-:Y:S02]  /*00d0*/  IABS R10, R7.reuse ;  /* 0x00000007000a7213 */ /* 0x080fe40000000000 */
[----:B------:R-:W-:Y:S01]  /*00e0*/  LEA.HI R0, R0, R7, RZ, 0x8 ;  /* 0x0000000700007211 */ /* 0x000fe200078f40ff */
[C---:B--2---:R-:W-:Y:S01]  /*00f0*/  IMAD.SHL.U32 R205, R176.reuse, 0x8, RZ ;  /* 0x00000008b0cd7824 */ /* 0x044fe200078e00ff */
[C---:B------:R-:W-:Y:S01]  /*0100*/  LOP3.LUT R206, R176.reuse, 0x10, RZ, 0xc0, !PT ;  /* 0x00000010b0ce7812 */ /* 0x040fe200078ec0ff */
[----:B------:R-:W-:Y:S01]  /*0110*/  IMAD.SHL.U32 R203, R176, 0x80, RZ ;  /* 0x00000080b0cb7824 */ /* 0x000fe200078e00ff */
[----:B------:R-:W-:-:S02]  /*0120*/  SHF.R.S32.HI R4, RZ, 0x8, R0 ;  /* 0x00000008ff047819 */ /* 0x000fc40000011400 */
[----:B------:R-:W-:Y:S02]  /*0130*/  LOP3.LUT R0, R0, 0xffffff00, RZ, 0xc0, !PT ;  /* 0xffffff0000007812 */ /* 0x000fe400078ec0ff */
[----:B------:R-:W-:Y:S01]  /*0140*/  SHF.R.U32.HI R194, RZ, 0x1, R206 ;  /* 0x00000001ffc27819 */ /* 0x000fe200000116ce */
[----:B------:R-:W-:Y:S01]  /*0150*/  IMAD R2, R4, -0x8, R3 ;  /* 0xfffffff804027824 */ /* 0x000fe200078e0203 */
[----:B------:R-:W-:Y:S01]  /*0160*/  LOP3.LUT R171, R205, 0x18, RZ, 0xc0, !PT ;  /* 0x00000018cdab7812 */ /* 0x000fe200078ec0ff */
[----:B------:R-:W-:Y:S01]  /*0170*/  IMAD.IADD R0, R7, 0x1, -R0 ;  /* 0x0000000107007824 */ /* 0x000fe200078e0a00 */
[----:B------:R-:W-:Y:S02]  /*0180*/  LOP3.LUT R190, R194, 0x20, R205, 0xf8, !PT ;  /* 0x00000020c2be7812 */ /* 0x000fe400078ef8cd */
[----:B------:R-:W-:Y:S02]  /*0190*/  IMNMX R5, R2, 0x8, PT ;  /* 0x0000000802057817 */ /* 0x000fe40003800200 */
[----:B------:R-:W-:-:S02]  /*01a0*/  LOP3.LUT R198, R190, 0x20, R171, 0x1e, !PT ;  /* 0x00000020bec67812 */ /* 0x000fc400078e1eab */
[-C--:B------:R-:W-:Y:S02]  /*01b0*/  IABS R8, R5.reuse ;  /* 0x0000000500087213 */ /* 0x080fe40000000000 */
[----:B------:R-:W-:Y:S02]  /*01c0*/  IABS R11, R5 ;  /* 0x00000005000b7213 */ /* 0x000fe40000000000 */
[----:B------:R-:W1:Y:S01]  /*01d0*/  I2F.RP R6, R8 ;  /* 0x0000000800067306 */ /* 0x000e620000209400 */
[----:B------:R-:W-:Y:S02]  /*01e0*/  LOP3.LUT R190, R190, 0x60, R171, 0x1e, !PT ;  /* 0x00000060bebe7812 */ /* 0x000fe400078e1eab */
[----:B------:R-:W-:Y:S02]  /*01f0*/  LOP3.LUT R88, R176, 0x8, RZ, 0xc0, !PT ;  /* 0x00000008b0587812 */ /* 0x000fe400078ec0ff */
[----:B------:R-:W-:Y:S02]  /*0200*/  LOP3.LUT R49, R205, 0x38, RZ, 0xc0, !PT ;  /* 0x00000038cd317812 */ /* 0x000fe400078ec0ff */
[----:B------:R-:W-:-:S02]  /*0210*/  SHF.R.U32.HI R21, RZ, 0x1, R176 ;  /* 0x00000001ff157819 */ /* 0x000fc400000116b0 */
[--C-:B------:R-:W-:Y:S01]  /*0220*/  SHF.R.U32.HI R177, RZ, 0x2, R176.reuse ;  /* 0x00000002ffb17819 */ /* 0x100fe200000116b0 */
[C---:B------:R-:W-:Y:S01]  /*0230*/  IMAD R82, R88.reuse, 0x8, R49 ;  /* 0x0000000858527824 */ /* 0x040fe200078e0231 */
[--C-:B------:R-:W-:Y:S02]  /*0240*/  LOP3.LUT R88, R88, 0x7, R176.reuse, 0xf8, !PT ;  /* 0x0000000758587812 */ /* 0x100fe400078ef8b0 */
[----:B------:R-:W-:Y:S01]  /*0250*/  LOP3.LUT R177, R177, 0x18, RZ, 0xc0, !PT ;  /* 0x00000018b1b17812 */ /* 0x000fe200078ec0ff */
[C---:B------:R-:W-:Y:S01]  /*0260*/  IMAD.WIDE.U32 R38, R82.reuse, 0x2, RZ ;  /* 0x0000000252267825 */ /* 0x040fe200078e00ff */
[----:B------:R-:W-:Y:S01]  /*0270*/  LOP3.LUT R21, R82, 0x38, R21, 0x78, !PT ;  /* 0x0000003852157812 */ /* 0x000fe200078e7815 */
[----:B-1----:R-:W1:Y:S01]  /*0280*/  MUFU.RCP R6, R6 ;  /* 0x0000000600067308 */ /* 0x002e620000001000 */
[----:B------:R-:W-:Y:S02]  /*0290*/  LOP3.LUT R178, R49, 0x18, R176, 0x78, !PT ;  /* 0x0000001831b27812 */ /* 0x000fe400078e78b0 */
[----:B------:R-:W-:-:S02]  /*02a0*/  LOP3.LUT R202, R194, 0x38, R205, 0x78, !PT ;  /* 0x00000038c2ca7812 */ /* 0x000fc400078e78cd */
[----:B------:R-:W-:Y:S02]  /*02b0*/  LEA R181, R88, 0x1000, 0x7 ;  /* 0x0000100058b57811 */ /* 0x000fe400078e38ff */
[----:B------:R-:W-:Y:S02]  /*02c0*/  LOP3.LUT R203, R203, 0x780, RZ, 0xc0, !PT ;  /* 0x00000780cbcb7812 */ /* 0x000fe400078ec0ff */
[----:B------:R-:W-:Y:S02]  /*02d0*/  LOP3.LUT R186, R181, R202, RZ, 0xfc, !PT ;  /* 0x000000cab5ba7212 */ /* 0x000fe400078efcff */
[-C--:B------:R-:W-:Y:S02]  /*02e0*/  LOP3.LUT R184, R198, R181.reuse, RZ, 0xfc, !PT ;  /* 0x000000b5c6b87212 */ /* 0x080fe400078efcff */
[----:B------:R-:W-:Y:S02]  /*02f0*/  LOP3.LUT R180, R190, R181, RZ, 0xfc, !PT ;  /* 0x000000b5beb47212 */ /* 0x000fe400078efcff */
[----:B------:R-:W-:-:S02]  /*0300*/  LOP3.LUT R201, R202, R203, RZ, 0xfc, !PT ;  /* 0x000000cbcac97212 */ /* 0x000fc400078efcff */
[----:B-1----:R-:W-:Y:S02]  /*0310*/  IADD3 R2, R6, 0xffffffe, RZ ;  /* 0x0ffffffe06027810 */ /* 0x002fe40007ffe0ff */
[----:B------:R-:W-:Y:S02]  /*0320*/  IABS R6, R0 ;  /* 0x0000000000067213 */ /* 0x000fe40000000000 */
[----:B------:R1:W2:Y:S01]  /*0330*/  F2I.FTZ.U32.TRUNC.NTZ R3, R2 ;  /* 0x0000000200037305 */ /* 0x0002a2000021f000 */
[----:B------:R-:W-:Y:S02]  /*0340*/  LOP3.LUT R0, R0, R5, RZ, 0x3c, !PT ;  /* 0x0000000500007212 */ /* 0x000fe400078e3cff */
[----:B------:R-:W-:Y:S02]  /*0350*/  LOP3.LUT R197, R198, R203, RZ, 0xfc, !PT ;  /* 0x000000cbc6c57212 */ /* 0x000fe400078efcff */
[----:B------:R-:W-:Y:S02]  /*0360*/  ISETP.GE.AND P3, PT, R0, RZ, PT ;  /* 0x000000ff0000720c */ /* 0x000fe40003f66270 */
[----:B------:R-:W-:Y:S01]  /*0370*/  LOP3.LUT R0, RZ, R5, RZ, 0x33, !PT ;  /* 0x00000005ff007212 */ /* 0x000fe200078e33ff */
[----:B-1----:R-:W-:Y:S01]  /*0380*/  IMAD.MOV.U32 R2, RZ, RZ, RZ ;  /* 0x000000ffff027224 */ /* 0x002fe200078e00ff */
[----:B------:R-:W-:Y:S01]  /*0390*/  LOP3.LUT R189, R190, R203, RZ, 0xfc, !PT ;  /* 0x000000cbbebd7212 */ /* 0x000fe200078efcff */
[----:B--2---:R-:W-:-:S04]  /*03a0*/  IMAD.MOV R9, RZ, RZ, -R3 ;  /* 0x000000ffff097224 */ /* 0x004fc800078e0a03 */
[----:B------:R-:W-:-:S04]  /*03b0*/  IMAD R9, R9, R8, RZ ;  /* 0x0000000809097224 */ /* 0x000fc800078e02ff */
[----:B------:R-:W-:-:S04]  /*03c0*/  IMAD.HI.U32 R3, R3, R9, R2 ;  /* 0x0000000903037227 */ /* 0x000fc800078e0002 */
[----:B------:R-:W-:Y:S02]  /*03d0*/  IMAD.MOV R9, RZ, RZ, -R11 ;  /* 0x000000ffff097224 */ /* 0x000fe400078e0a0b */
[----:B------:R-:W-:-:S04]  /*03e0*/  IMAD.HI.U32 R2, R3, R6, RZ ;  /* 0x0000000603027227 */ /* 0x000fc800078e00ff */
[----:B------:R-:W-:Y:S02]  /*03f0*/  IMAD R6, R2, R9, R6 ;  /* 0x0000000902067224 */ /* 0x000fe400078e0206 */
[----:B------:R-:W-:-:S03]  /*0400*/  IMAD.HI.U32 R3, R3, R10, RZ ;  /* 0x0000000a03037227 */ /* 0x000fc600078e00ff */
[----:B------:R-:W-:Y:S01]  /*0410*/  ISETP.GT.U32.AND P2, PT, R8, R6, PT ;  /* 0x000000060800720c */ /* 0x000fe20003f44070 */
[----:B------:R-:W-:-:S05]  /*0420*/  IMAD R3, R3, R9, R10 ;  /* 0x0000000903037224 */ /* 0x000fca00078e020a */
[----:B------:R-:W-:-:S07]  /*0430*/  ISETP.GT.U32.AND P1, PT, R8, R3, PT ;  /* 0x000000030800720c */ /* 0x000fce0003f24070 */
[--C-:B------:R-:W-:Y:S01]  /*0440*/  @!P2 IMAD.IADD R6, R6, 0x1, -R8.reuse ;  /* 0x000000010606a824 */ /* 0x100fe200078e0a08 */
[----:B------:R-:W-:Y:S02]  /*0450*/  @!P2 IADD3 R2, R2, 0x1, RZ ;  /* 0x000000010202a810 */ /* 0x000fe40007ffe0ff */
[----:B------:R-:W-:Y:S02]  /*0460*/  ISETP.GE.AND P2, PT, R7, RZ, PT ;  /* 0x000000ff0700720c */ /* 0x000fe40003f46270 */
[----:B------:R-:W-:Y:S01]  /*0470*/  ISETP.GE.U32.AND P0, PT, R6, R8, PT ;  /* 0x000000080600720c */ /* 0x000fe20003f06070 */
[----:B------:R-:W-:Y:S01]  /*0480*/  @!P1 IMAD.IADD R3, R3, 0x1, -R8 ;  /* 0x0000000103039824 */ /* 0x000fe200078e0a08 */
[----:B------:R-:W-:-:S04]  /*0490*/  SHF.R.U32.HI R6, RZ, 0x4, R176 ;  /* 0x00000004ff067819 */ /* 0x000fc800000116b0 */
[----:B------:R-:W-:Y:S02]  /*04a0*/  ISETP.GT.U32.AND P1, PT, R8, R3, PT ;  /* 0x000000030800720c */ /* 0x000fe40003f24070 */
[----:B------:R-:W-:-:S05]  /*04b0*/  SGXT.U32 R6, R6, 0x3 ;  /* 0x000000030606781a */ /* 0x000fca0000000000 */
[----:B------:R-:W-:Y:S01]  /*04c0*/  @P0 IADD3 R2, R2, 0x1, RZ ;  /* 0x0000000102020810 */ /* 0x000fe20007ffe0ff */
[----:B------:R-:W-:Y:S01]  /*04d0*/  IMAD R204, R6, 0x80, R21 ;  /* 0x0000008006cc7824 */ /* 0x000fe200078e0215 */
[----:B------:R-:W-:Y:S02]  /*04e0*/  ISETP.NE.AND P0, PT, R5, RZ, PT ;  /* 0x000000ff0500720c */ /* 0x000fe40003f05270 */
[----:B------:R-:W-:Y:S01]  /*04f0*/  LOP3.LUT R5, R205, 0x20, RZ, 0xc0, !PT ;  /* 0x00000020cd057812 */ /* 0x000fe200078ec0ff */
[----:B------:R-:W-:Y:S02]  /*0500*/  @!P3 IMAD.MOV R2, RZ, RZ, -R2 ;  /* 0x000000ffff02b224 */ /* 0x000fe400078e0a02 */
[----:B------:R-:W-:Y:S01]  /*0510*/  @!P1 IMAD.IADD R3, R3, 0x1, -R8 ;  /* 0x0000000103039824 */ /* 0x000fe200078e0a08 */
[----:B------:R-:W-:Y:S01]  /*0520*/  LOP3.LUT R8, R5, 0x18, R176, 0xf8, !PT ;  /* 0x0000001805087812 */ /* 0x000fe200078ef8b0 */
[----:B------:R-:W-:Y:S01]  /*0530*/  IMAD.SHL.U32 R204, R204, 0x2, RZ ;  /* 0x00000002cccc7824 */ /* 0x000fe200078e00ff */
[----:B------:R-:W-:Y:S01]  /*0540*/  SEL R2, R0, R2, !P0 ;  /* 0x0000000200027207 */ /* 0x000fe20004000000 */
[----:B------:R-:W-:Y:S01]  /*0550*/  @!P2 IMAD.MOV R3, RZ, RZ, -R3 ;  /* 0x000000ffff03a224 */ /* 0x000fe200078e0a03 */
[----:B------:R-:W-:-:S02]  /*0560*/  LOP3.LUT R173, R8, 0x20, R171, 0x1e, !PT ;  /* 0x0000002008ad7812 */ /* 0x000fc400078e1eab */
[----:B------:R-:W-:Y:S01]  /*0570*/  SHF.R.S32.HI R7, RZ, 0x18, R2 ;  /* 0x00000018ff077819 */ /* 0x000fe20000011402 */
[----:B------:R-:W-:Y:S01]  /*0580*/  IMAD.SHL.U32 R161, R2, 0x80, RZ ;  /* 0x0000008002a17824 */ /* 0x000fe200078e00ff */
[----:B------:R-:W-:Y:S02]  /*0590*/  SEL R3, R0, R3, !P0 ;  /* 0x0000000300037207 */ /* 0x000fe40004000000 */
[----:B------:R-:W-:Y:S02]  /*05a0*/  SGXT R7, R7, 0x1 ;  /* 0x000000010707781a */ /* 0x000fe40000000200 */
[----:B------:R-:W-:Y:S01]  /*05b0*/  LOP3.LUT R2, R161, R6, RZ, 0xfc, !PT ;  /* 0x00000006a1027212 */ /* 0x000fe200078efcff */
[----:B------:R-:W-:Y:S01]  /*05c0*/  IMAD R18, R4, 0x8, R3 ;  /* 0x0000000804127824 */ /* 0x000fe200078e0203 */
[----:B------:R-:W-:Y:S02]  /*05d0*/  LOP3.LUT R171, R8, 0x60, R171, 0x1e, !PT ;  /* 0x0000006008ab7812 */ /* 0x000fe400078e1eab */
[----:B------:R-:W-:Y:S01]  /*05e0*/  LEA.HI R0, R7, R2, RZ, 0xc ;  /* 0x0000000207007211 */ /* 0x000fe200078f60ff */
[----:B------:R-:W-:Y:S01]  /*05f0*/  IMAD.SHL.U32 R162, R18, 0x40, RZ ;  /* 0x0000004012a27824 */ /* 0x000fe200078e00ff */
[----:B------:R-:W-:-:S02]  /*0600*/  LOP3.LUT R3, R161, 0x18, R6, 0xfe, !PT ;  /* 0x00000018a1037812 */ /* 0x000fc400078efe06 */
[----:B------:R-:W-:Y:S02]  /*0610*/  LOP3.LUT R5, R0, 0xff000, RZ, 0xc0, !PT ;  /* 0x000ff00000057812 */ /* 0x000fe400078ec0ff */
[--C-:B------:R-:W-:Y:S02]  /*0620*/  LOP3.LUT R0, R161, 0x8, R6.reuse, 0xfe, !PT ;  /* 0x00000008a1007812 */ /* 0x100fe400078efe06 */
[----:B------:R-:W-:Y:S01]  /*0630*/  LEA.HI R10, R7, R3, RZ, 0xc ;  /* 0x00000003070a7211 */ /* 0x000fe200078f60ff */
[----:B------:R-:W-:Y:S01]  /*0640*/  IMAD.IADD R8, R2, 0x1, -R5 ;  /* 0x0000000102087824 */ /* 0x000fe200078e0a05 */
[C-C-:B------:R-:W-:Y:S02]  /*0650*/  LOP3.LUT R2, R161.reuse, 0x10, R6.reuse, 0xfe, !PT ;  /* 0x00000010a1027812 */ /* 0x140fe400078efe06 */
[----:B------:R-:W-:Y:S01]  /*0660*/  LOP3.LUT R4, R161, 0x20, R6, 0xfe, !PT ;  /* 0x00000020a1047812 */ /* 0x000fe200078efe06 */
[----:B------:R-:W-:Y:S01]  /*0670*/  IMAD.SHL.U32 R121, R8, 0x1000, RZ ;  /* 0x0000100008797824 */ /* 0x000fe200078e00ff */
[----:B------:R-:W-:-:S02]  /*0680*/  LEA.HI R9, R7, R2, RZ, 0xc ;  /* 0x0000000207097211 */ /* 0x000fc400078f60ff */
[----:B------:R-:W-:Y:S01]  /*0690*/  LEA.HI R5, R7, R0, RZ, 0xc ;  /* 0x0000000007057211 */ /* 0x000fe200078f60ff */
[----:B------:R-:W-:Y:S01]  /*06a0*/  IMAD.IADD R102, R82, 0x1, R121 ;  /* 0x0000000152667824 */ /* 0x000fe200078e0279 */
[----:B------:R-:W-:Y:S02]  /*06b0*/  LOP3.LUT R10, R10, 0xff000, RZ, 0xc0, !PT ;  /* 0x000ff0000a0a7812 */ /* 0x000fe400078ec0ff */
[----:B------:R-:W-:Y:S02]  /*06c0*/  LOP3.LUT R11, R9, 0xff000, RZ, 0xc0, !PT ;  /* 0x000ff000090b7812 */ /* 0x000fe400078ec0ff */
[----:B------:R-:W-:Y:S01]  /*06d0*/  LEA.HI R12, R7, R4, RZ, 0xc ;  /* 0x00000004070c7211 */ /* 0x000fe200078f60ff */
[----:B------:R-:W-:Y:S01]  /*06e0*/  IMAD.IADD R10, R3, 0x1, -R10 ;  /* 0x00000001030a7824 */ /* 0x000fe200078e0a0a */
[----:B------:R-:W-:Y:S01]  /*06f0*/  LOP3.LUT R5, R5, 0xff000, RZ, 0xc0, !PT ;  /* 0x000ff00005057812 */ /* 0x000fe200078ec0ff */
[----:B------:R-:W-:Y:S01]  /*0700*/  IMAD.IADD R11, R2, 0x1, -R11 ;  /* 0x00000001020b7824 */ /* 0x000fe200078e0a0b */
[C-C-:B------:R-:W-:Y:S01]  /*0710*/  LOP3.LUT R3, R161.reuse, 0x38, R6.reuse, 0xfe, !PT ;  /* 0x00000038a1037812 */ /* 0x140fe200078efe06 */
[----:B------:R-:W-:Y:S01]  /*0720*/  IMAD.SHL.U32 R127, R10, 0x1000, RZ ;  /* 0x000010000a7f7824 */ /* 0x000fe200078e00ff */
[--C-:B------:R-:W-:Y:S01]  /*0730*/  LOP3.LUT R2, R161, 0x30, R6.reuse, 0xfe, !PT ;  /* 0x00000030a1027812 */ /* 0x100fe200078efe06 */
[----:B------:R-:W-:Y:S01]  /*0740*/  IMAD.IADD R9, R0, 0x1, -R5 ;  /* 0x0000000100097824 */ /* 0x000fe200078e0a05 */
[----:B------:R-:W-:Y:S01]  /*0750*/  LOP3.LUT R13, R12, 0xff000, RZ, 0xc0, !PT ;  /* 0x000ff0000c0d7812 */ /* 0x000fe200078ec0ff */
[----:B------:R-:W-:Y:S01]  /*0760*/  IMAD.SHL.U32 R125, R11, 0x1000, RZ ;  /* 0x000010000b7d7824 */ /* 0x000fe200078e00ff */
[--C-:B------:R-:W-:Y:S01]  /*0770*/  LOP3.LUT R0, R161, 0x28, R6.reuse, 0xfe, !PT ;  /* 0x00000028a1007812 */ /* 0x100fe200078efe06 */
[----:B------:R-:W-:Y:S01]  /*0780*/  IMAD.SHL.U32 R123, R9, 0x1000, RZ ;  /* 0x00001000097b7824 */ /* 0x000fe200078e00ff */
[C---:B------:R-:W-:Y:S01]  /*0790*/  LEA.HI R14, R7.reuse, R3, RZ, 0xc ;  /* 0x00000003070e7211 */ /* 0x040fe200078f60ff */
[----:B------:R-:W-:Y:S01]  /*07a0*/  IMAD.IADD R13, R4, 0x1, -R13 ;  /* 0x00000001040d7824 */ /* 0x000fe200078e0a0d */
[----:B------:R-:W-:Y:S01]  /*07b0*/  LEA.HI R12, R7, R2, RZ, 0xc ;  /* 0x00000002070c7211 */ /* 0x000fe200078f60ff */
[----:B------:R-:W-:Y:S01]  /*07c0*/  IMAD.WIDE R8, R123, 0x2, RZ ;  /* 0x000000027b087825 */ /* 0x000fe200078e02ff */
[----:B------:R-:W-:-:S02]  /*07d0*/  LOP3.LUT R4, R161, 0x40, R6, 0xfe, !PT ;  /* 0x00000040a1047812 */ /* 0x000fc400078efe06 */
[----:B------:R-:W-:Y:S01]  /*07e0*/  LEA.HI R5, R7, R0, RZ, 0xc ;  /* 0x0000000007057211 */ /* 0x000fe200078f60ff */
[----:B------:R-:W-:Y:S01]  /*07f0*/  IMAD.SHL.U32 R107, R13, 0x1000, RZ ;  /* 0x000010000d6b7824 */ /* 0x000fe200078e00ff */
[----:B------:R-:W-:Y:S01]  /*0800*/  LOP3.LUT R14, R14, 0xff000, RZ, 0xc0, !PT ;  /* 0x000ff0000e0e7812 */ /* 0x000fe200078ec0ff */
[----:B------:R-:W-:Y:S01]  /*0810*/  IMAD.WIDE R10, R121, 0x2, RZ ;  /* 0x00000002790a7825 */ /* 0x000fe200078e02ff */
        /* <DEDUP_REMOVED lines=11> */
[----:B------:R-:W-:Y:S01]  /*08d0*/  LOP3.LUT R0, R161, 0x48, R6, 0xfe, !PT ;  /* 0x00000048a1007812 */ /* 0x000fe200078efe06 */
[----:B------:R-:W-:Y:S01]  /*08e0*/  IMAD.SHL.U32 R103, R103, 0x1000, RZ ;  /* 0x0000100067677824 */ /* 0x000fe200078e00ff */
[C---:B------:R-:W-:Y:S01]  /*08f0*/  LEA.HI R16, R7.reuse, R3, RZ, 0xc ;  /* 0x0000000307107211 */ /* 0x040fe200078f60ff */
[----:B------:R-:W-:Y:S01]  /*0900*/  IMAD.IADD R17, R4, 0x1, -R17 ;  /* 0x0000000104117824 */ /* 0x000fe200078e0a11 */
[C---:B------:R-:W-:Y:S01]  /*0910*/  LEA.HI R12, R7.reuse, R2, RZ, 0xc ;  /* 0x00000002070c7211 */ /* 0x040fe200078f60ff */
[----:B------:R-:W-:Y:S01]  /*0920*/  IMAD.IADD R104, R82, 0x1, R107 ;  /* 0x0000000152687824 */ /* 0x000fe200078e026b */
[----:B------:R-:W-:Y:S01]  /*0930*/  LEA.HI R4, R7, R0, RZ, 0xc ;  /* 0x0000000007047211 */ /* 0x000fe200078f60ff */
[----:B------:R-:W-:Y:S01]  /*0940*/  IMAD.SHL.U32 R97, R17, 0x1000, RZ ;  /* 0x0000100011617824 */ /* 0x000fe200078e00ff */
[----:B------:R-:W-:Y:S01]  /*0950*/  LOP3.LUT R16, R16, 0xff000, RZ, 0xc0, !PT ;  /* 0x000ff00010107812 */ /* 0x000fe200078ec0ff */
[----:B------:R-:W-:Y:S01]  /*0960*/  IMAD.IADD R108, R82, 0x1, R99 ;  /* 0x00000001526c7824 */ /* 0x000fe200078e0263 */
[----:B------:R-:W-:Y:S01]  /*0970*/  LOP3.LUT R19, R12, 0xff000, RZ, 0xc0, !PT ;  /* 0x000ff0000c137812 */ /* 0x000fe200078ec0ff */
[----:B------:R-:W-:Y:S01]  /*0980*/  IMAD.IADD R110, R82, 0x1, R97 ;  /* 0x00000001526e7824 */ /* 0x000fe200078e0261 */
[----:B------:R-:W-:Y:S01]  /*0990*/  LOP3.LUT R5, R4, 0xff000, RZ, 0xc0, !PT ;  /* 0x000ff00004057812 */ /* 0x000fe200078ec0ff */
[----:B------:R-:W-:Y:S01]  /*09a0*/  IMAD.IADD R16, R3, 0x1, -R16 ;  /* 0x0000000103107824 */ /* 0x000fe200078e0a10 */
[C-C-:B------:R-:W-:Y:S01]  /*09b0*/  LOP3.LUT R3, R161.reuse, 0x78, R6.reuse, 0xfe, !PT ;  /* 0x00000078a1037812 */ /* 0x140fe200078efe06 */
[----:B------:R-:W-:Y:S01]  /*09c0*/  IMAD.IADD R19, R2, 0x1, -R19 ;  /* 0x0000000102137824 */ /* 0x000fe200078e0a13 */
[----:B------:R-:W-:Y:S01]  /*09d0*/  LOP3.LUT R2, R161, 0x70, R6, 0xfe, !PT ;  /* 0x00000070a1027812 */ /* 0x000fe200078efe06 */
[----:B------:R-:W-:Y:S01]  /*09e0*/  IMAD.IADD R95, R0, 0x1, -R5 ;  /* 0x00000001005f7824 */ /* 0x000fe200078e0a05 */
[C---:B------:R-:W-:Y:S01]  /*09f0*/  LEA.HI R5, R7.reuse, R3, RZ, 0xc ;  /* 0x0000000307057211 */ /* 0x040fe200078f60ff */
[----:B------:R-:W-:Y:S01]  /*0a00*/  IMAD.SHL.U32 R87, R16, 0x1000, RZ ;  /* 0x0000100010577824 */ /* 0x000fe200078e00ff */
[----:B------:R-:W-:Y:S01]  /*0a10*/  LEA.HI R4, R7, R2, RZ, 0xc ;  /* 0x0000000207047211 */ /* 0x000fe200078f60ff */
[----:B------:R-:W-:Y:S01]  /*0a20*/  IMAD.SHL.U32 R93, R19, 0x1000, RZ ;  /* 0x00001000135d7824 */ /* 0x000fe200078e00ff */
[----:B------:R-:W-:Y:S01]  /*0a30*/  LOP3.LUT R12, R5, 0xff000, RZ, 0xc0, !PT ;  /* 0x000ff000050c7812 */ /* 0x000fe200078ec0ff */
[----:B------:R-:W-:Y:S01]  /*0a40*/  IMAD.SHL.U32 R95, R95, 0x1000, RZ ;  /* 0x000010005f5f7824 */ /* 0x000fe200078e00ff */
[----:B------:R-:W-:Y:S01]  /*0a50*/  LOP3.LUT R5, R4, 0xff000, RZ, 0xc0, !PT ;  /* 0x000ff00004057812 */ /* 0x000fe200078ec0ff */
[----:B------:R-:W-:Y:S01]  /*0a60*/  IMAD.IADD R118, R82, 0x1, R87 ;  /* 0x0000000152767824 */ /* 0x000fe200078e0257 */
[C---:B------:R-:W-:Y:S01]  /*0a70*/  LOP3.LUT R169, R162.reuse, R6, RZ, 0xfc, !PT ;  /* 0x00000006a2a97212 */ /* 0x040fe200078efcff */
[----:B------:R-:W-:Y:S01]  /*0a80*/  IMAD.IADD R12, R3, 0x1, -R12 ;  /* 0x00000001030c7824 */ /* 0x000fe200078e0a0c */
[--C-:B------:R-:W-:Y:S01]  /*0a90*/  LOP3.LUT R168, R162, 0x8, R6.reuse, 0xfe, !PT ;  /* 0x00000008a2a87812 */ /* 0x100fe200078efe06 */
[----:B------:R-:W-:Y:S01]  /*0aa0*/  IMAD.IADD R85, R2, 0x1, -R5 ;  /* 0x0000000102557824 */ /* 0x000fe200078e0a05 */
[--C-:B------:R-:W-:Y:S01]  /*0ab0*/  LOP3.LUT R167, R162, 0x10, R6.reuse, 0xfe, !PT ;  /* 0x00000010a2a77812 */ /* 0x100fe200078efe06 */
[----:B------:R-:W-:Y:S01]  /*0ac0*/  IMAD.SHL.U32 R83, R12, 0x1000, RZ ;  /* 0x000010000c537824 */ /* 0x000fe200078e00ff */
[C-C-:B------:R-:W-:Y:S01]  /*0ad0*/  LOP3.LUT R166, R162.reuse, 0x18, R6.reuse, 0xfe, !PT ;  /* 0x00000018a2a67812 */ /* 0x140fe200078efe06 */
[----:B------:R-:W-:Y:S01]  /*0ae0*/  IMAD.SHL.U32 R85, R85, 0x1000, RZ ;  /* 0x0000100055557824 */ /* 0x000fe200078e00ff */
[--C-:B------:R-:W-:Y:S01]  /*0af0*/  LOP3.LUT R165, R162, 0x20, R6.reuse, 0xfe, !PT ;  /* 0x00000020a2a57812 */ /* 0x100fe200078efe06 */
[----:B------:R-:W-:Y:S01]  /*0b00*/  IMAD.IADD R114, R82, 0x1, R93 ;  /* 0x0000000152727824 */ /* 0x000fe200078e025d */
[--C-:B------:R-:W-:Y:S01]  /*0b10*/  LOP3.LUT R164, R162, 0x28, R6.reuse, 0xfe, !PT ;  /* 0x00000028a2a47812 */ /* 0x100fe200078efe06 */
[----:B------:R-:W-:Y:S01]  /*0b20*/  IMAD.IADD R112, R82, 0x1, R95 ;  /* 0x0000000152707824 */ /* 0x000fe200078e025f */
[--C-:B------:R-:W-:Y:S01]  /*0b30*/  LOP3.LUT R163, R162, 0x30, R6.reuse, 0xfe, !PT ;  /* 0x00000030a2a37812 */ /* 0x100fe200078efe06 */
[C---:B------:R-:W-:Y:S01]  /*0b40*/  IMAD.IADD R106, R82.reuse, 0x1, R103 ;  /* 0x00000001526a7824 */ /* 0x040fe200078e0267 */
[--C-:B------:R-:W-:Y:S01]  /*0b50*/  LOP3.LUT R0, R161, 0x58, R6.reuse, 0xfe, !PT ;  /* 0x00000058a1007812 */ /* 0x100fe200078efe06 */
[----:B------:R-:W-:Y:S01]  /*0b60*/  IMAD.IADD R120, R82, 0x1, R85 ;  /* 0x0000000152787824 */ /* 0x000fe200078e0255 */
[----:B------:R-:W-:-:S02]  /*0b70*/  LOP3.LUT R162, R162, 0x38, R6, 0xfe, !PT ;  /* 0x00000038a2a27812 */ /* 0x000fc400078efe06 */
[----:B------:R-:W-:Y:S02]  /*0b80*/  LOP3.LUT R6, R161, 0x60, R6, 0xfe, !PT ;  /* 0x00000060a1067812 */ /* 0x000fe400078efe06 */
[C---:B------:R-:W-:Y:S02]  /*0b90*/  LEA.HI R2, R7.reuse, R0, RZ, 0xc ;  /* 0x0000000007027211 */ /* 0x040fe400078f60ff */
[----:B------:R-:W-:Y:S02]  /*0ba0*/  LEA.HI R7, R7, R6, RZ, 0xc ;  /* 0x0000000607077211 */ /* 0x000fe400078f60ff */
[----:B------:R-:W-:Y:S01]  /*0bb0*/  LOP3.LUT R5, R2, 0xff000, RZ, 0xc0, !PT ;  /* 0x000ff00002057812 */ /* 0x000fe200078ec0ff */
[----:B------:R-:W-:Y:S01]  /*0bc0*/  IMAD.WIDE R2, R83, 0x2, RZ ;  /* 0x0000000253027825 */ /* 0x000fe200078e02ff */
[----:B------:R-:W-:Y:S02]  /*0bd0*/  LOP3.LUT R7, R7, 0xff000, RZ, 0xc0, !PT ;  /* 0x000ff00007077812 */ /* 0x000fe400078ec0ff */
[----:B------:R-:W-:Y:S01]  /*0be0*/  LOP3.LUT R50, R123, R82, RZ, 0xfc, !PT ;  /* 0x000000527b327212 */ /* 0x000fe200078efcff */
[----:B------:R-:W-:Y:S01]  /*0bf0*/  IMAD.IADD R91, R0, 0x1, -R5 ;  /* 0x00000001005b7824 */ /* 0x000fe200078e0a05 */
[----:B------:R-:W-:Y:S01]  /*0c00*/  LOP3.LUT R43, R2, R38, RZ, 0xfc, !PT ;  /* 0x00000026022b7212 */ /* 0x000fe200078efcff */
[----:B------:R-:W-:Y:S01]  /*0c10*/  IMAD.IADD R7, R6, 0x1, -R7 ;  /* 0x0000000106077824 */ /* 0x000fe200078e0a07 */
[----:B------:R-:W-:Y:S01]  /*0c20*/  LOP3.LUT R159, R3, R39, RZ, 0xfc, !PT ;  /* 0x00000027039f7212 */ /* 0x000fe200078efcff */
[----:B------:R-:W-:Y:S01]  /*0c30*/  IMAD.WIDE R4, R85, 0x2, RZ ;  /* 0x0000000255047825 */ /* 0x000fe200078e02ff */
[----:B------:R-:W-:-:S02]  /*0c40*/  SHF.R.S32.HI R0, RZ, 0x19, R18 ;  /* 0x00000019ff007819 */ /* 0x000fc40000011412 */
[----:B------:R-:W-:Y:S01]  /*0c50*/  LOP3.LUT R52, R121, R82, RZ, 0xfc, !PT ;  /* 0x0000005279347212 */ /* 0x000fe200078efcff */
[----:B------:R-:W-:Y:S01]  /*0c60*/  IMAD.WIDE R2, R87, 0x2, RZ ;  /* 0x0000000257027825 */ /* 0x000fe200078e02ff */
[-C--:B------:R-:W-:Y:S02]  /*0c70*/  LOP3.LUT R48, R4, R38.reuse, RZ, 0xfc, !PT ;  /* 0x0000002604307212 */ /* 0x080fe400078efcff */
[-C--:B------:R-:W-:Y:S01]  /*0c80*/  LOP3.LUT R157, R5, R39.reuse, RZ, 0xfc, !PT ;  /* 0x00000027059d7212 */ /* 0x080fe200078efcff */
[----:B------:R-:W-:Y:S01]  /*0c90*/  IMAD.SHL.U32 R89, R7, 0x1000, RZ ;  /* 0x0000100007597824 */ /* 0x000fe200078e00ff */
[----:B------:R-:W-:Y:S01]  /*0ca0*/  LOP3.LUT R42, R2, R38, RZ, 0xfc, !PT ;  /* 0x00000026022a7212 */ /* 0x000fe200078efcff */
[----:B------:R-:W-:Y:S01]  /*0cb0*/  IMAD.SHL.U32 R91, R91, 0x1000, RZ ;  /* 0x000010005b5b7824 */ /* 0x000fe200078e00ff */
[----:B------:R-:W-:Y:S01]  /*0cc0*/  LOP3.LUT R155, R3, R39, RZ, 0xfc, !PT ;  /* 0x00000027039b7212 */ /* 0x000fe200078efcff */
[----:B------:R-:W-:Y:S01]  /*0cd0*/  IMAD.WIDE R4, R89, 0x2, RZ ;  /* 0x0000000259047825 */ /* 0x000fe200078e02ff */
[----:B------:R-:W-:-:S02]  /*0ce0*/  SGXT R0, R0, 0x1 ;  /* 0x000000010000781a */ /* 0x000fc40000000200 */
[----:B------:R-:W-:Y:S01]  /*0cf0*/  LOP3.LUT R47, R125, R82, RZ, 0xfc, !PT ;  /* 0x000000527d2f7212 */ /* 0x000fe200078efcff */
[----:B------:R-:W-:Y:S01]  /*0d00*/  IMAD.WIDE R2, R91, 0x2, RZ ;  /* 0x000000025b027825 */ /* 0x000fe200078e02ff */
[-C--:B------:R-:W-:Y:S02]  /*0d10*/  LOP3.LUT R41, R4, R38.reuse, RZ, 0xfc, !PT ;  /* 0x0000002604297212 */ /* 0x080fe400078efcff */
[-C--:B------:R-:W-:Y:S01]  /*0d20*/  LOP3.LUT R153, R5, R39.reuse, RZ, 0xfc, !PT ;  /* 0x0000002705997212 */ /* 0x080fe200078efcff */
[----:B------:R-:W-:Y:S01]  /*0d30*/  IMAD.WIDE R4, R93, 0x2, RZ ;  /* 0x000000025d047825 */ /* 0x000fe200078e02ff */
[-C--:B------:R-:W-:Y:S02]  /*0d40*/  LOP3.LUT R40, R2, R38.reuse, RZ, 0xfc, !PT ;  /* 0x0000002602287212 */ /* 0x080fe400078efcff */
[----:B------:R-:W-:Y:S01]  /*0d50*/  LOP3.LUT R151, R3, R39, RZ, 0xfc, !PT ;  /* 0x0000002703977212 */ /* 0x000fe200078efcff */
[----:B------:R-:W-:Y:S01]  /*0d60*/  IMAD.WIDE R2, R95, 0x2, RZ ;  /* 0x000000025f027825 */ /* 0x000fe200078e02ff */
[----:B------:R-:W-:-:S02]  /*0d70*/  LOP3.LUT R31, R4, R38, RZ, 0xfc, !PT ;  /* 0x00000026041f7212 */ /* 0x000fc400078efcff */
[-C--:B------:R-:W-:Y:S01]  /*0d80*/  LOP3.LUT R149, R5, R39.reuse, RZ, 0xfc, !PT ;  /* 0x0000002705957212 */ /* 0x080fe200078efcff */
        /* <DEDUP_REMOVED lines=13> */
[----:B------:R-:W-:Y:S02]  /*0e60*/  LOP3.LUT R26, R2, R38, RZ, 0xfc, !PT ;  /* 0x00000026021a7212 */ /* 0x000fe400078efcff */
[-C--:B------:R-:W-:Y:S01]  /*0e70*/  LOP3.LUT R139, R3, R39.reuse, RZ, 0xfc, !PT ;  /* 0x00000027038b7212 */ /* 0x080fe200078efcff */
[----:B------:R-:W-:Y:S01]  /*0e80*/  IMAD.WIDE R2, R127, 0x2, RZ ;  /* 0x000000027f027825 */ /* 0x000fe200078e02ff */
[----:B------:R-:W-:-:S02]  /*0e90*/  LOP3.LUT R137, R5, R39, RZ, 0xfc, !PT ;  /* 0x0000002705897212 */ /* 0x000fc400078efcff */
[----:B------:R-:W-:Y:S01]  /*0ea0*/  LEA.HI R5, R0, R162, RZ, 0x9 ;  /* 0x000000a200057211 */ /* 0x000fe200078f48ff */
[----:B------:R-:W-:Y:S01]  /*0eb0*/  IMAD.WIDE R6, R125, 0x2, RZ ;  /* 0x000000027d067825 */ /* 0x000fe200078e02ff */
[-C--:B------:R-:W-:Y:S02]  /*0ec0*/  LOP3.LUT R24, R2, R38.reuse, RZ, 0xfc, !PT ;  /* 0x0000002602187212 */ /* 0x080fe400078efcff */
[----:B------:R-:W-:Y:S01]  /*0ed0*/  LEA.HI R2, R0, R163, RZ, 0x9 ;  /* 0x000000a300027211 */ /* 0x000fe200078f48ff */
[----:B------:R-:W-:Y:S01]  /*0ee0*/  IMAD.IADD R116, R82, 0x1, R91 ;  /* 0x0000000152747824 */ /* 0x000fe200078e025b */
[----:B------:R-:W-:Y:S02]  /*0ef0*/  LOP3.LUT R5, R5, 0xffe00, RZ, 0xc0, !PT ;  /* 0x000ffe0005057812 */ /* 0x000fe400078ec0ff */
[----:B------:R-:W-:Y:S02]  /*0f00*/  LOP3.LUT R2, R2, 0xffe00, RZ, 0xc0, !PT ;  /* 0x000ffe0002027812 */ /* 0x000fe400078ec0ff */
[-C--:B------:R-:W-:Y:S01]  /*0f10*/  LOP3.LUT R25, R4, R38.reuse, RZ, 0xfc, !PT ;  /* 0x0000002604197212 */ /* 0x080fe200078efcff */
[----:B------:R-:W-:Y:S01]  /*0f20*/  IMAD.IADD R105, R162, 0x1, -R5 ;  /* 0x00000001a2697824 */ /* 0x000fe200078e0a05 */
[----:B------:R-:W-:Y:S01]  /*0f30*/  LOP3.LUT R4, R3, R39, RZ, 0xfc, !PT ;  /* 0x0000002703047212 */ /* 0x000fe200078efcff */
[----:B------:R-:W-:Y:S01]  /*0f40*/  IMAD.IADD R2, R163, 0x1, -R2 ;  /* 0x00000001a3027824 */ /* 0x000fe200078e0a02 */
[----:B------:R-:W-:Y:S01]  /*0f50*/  LOP3.LUT R3, R8, R38, RZ, 0xfc, !PT ;  /* 0x0000002608037212 */ /* 0x000fe200078efcff */
[----:B------:R-:W-:Y:S01]  /*0f60*/  IMAD.SHL.U32 R105, R105, 0x1000, RZ ;  /* 0x0000100069697824 */ /* 0x000fe200078e00ff */
[----:B------:R-:W-:Y:S01]  /*0f70*/  LEA.HI R8, R0, R164, RZ, 0x9 ;  /* 0x000000a400087211 */ /* 0x000fe200078f48ff */
[----:B------:R-:W-:Y:S01]  /*0f80*/  IMAD.SHL.U32 R119, R2, 0x1000, RZ ;  /* 0x0000100002777824 */ /* 0x000fe200078e00ff */
[----:B------:R-:W-:Y:S01]  /*0f90*/  LOP3.LUT R2, R10, R38, RZ, 0xfc, !PT ;  /* 0x000000260a027212 */ /* 0x000fe200078efcff */
[----:B------:R-:W-:Y:S01]  /*0fa0*/  IMAD.WIDE R12, R105, 0x2, RZ ;  /* 0x00000002690c7825 */ /* 0x000fe200078e02ff */
[----:B------:R-:W-:-:S02]  /*0fb0*/  LOP3.LUT R17, R8, 0xffe00, RZ, 0xc0, !PT ;  /* 0x000ffe0008117812 */ /* 0x000fc400078ec0ff */
[----:B------:R-:W-:Y:S01]  /*0fc0*/  LEA.HI R8, R0, R165, RZ, 0x9 ;  /* 0x000000a500087211 */ /* 0x000fe200078f48ff */
[----:B------:R-:W-:Y:S01]  /*0fd0*/  IMAD.WIDE R14, R119, 0x2, RZ ;  /* 0x00000002770e7825 */ /* 0x000fe200078e02ff */
[----:B------:R-:W-:Y:S02]  /*0fe0*/  LOP3.LUT R21, R12, R38, RZ, 0xfc, !PT ;  /* 0x000000260c157212 */ /* 0x000fe400078efcff */
[----:B------:R-:W-:Y:S01]  /*0ff0*/  LEA.HI R12, R0, R166, RZ, 0x9 ;  /* 0x000000a6000c7211 */ /* 0x000fe200078f48ff */
[----:B------:R-:W-:Y:S01]  /*1000*/  IMAD.IADD R17, R164, 0x1, -R17 ;  /* 0x00000001a4117824 */ /* 0x000fe200078e0a11 */
[----:B------:R-:W-:Y:S01]  /*1010*/  LOP3.LUT R18, R14, R38, RZ, 0xfc, !PT ;  /* 0x000000260e127212 */ /* 0x000fe200078efcff */
[----:B------:R-:W-:Y:S01]  /*1020*/  IMAD.IADD R98, R82, 0x1, R119 ;  /* 0x0000000152627824 */ /* 0x000fe200078e0277 */
[----:B------:R-:W-:Y:S01]  /*1030*/  LOP3.LUT R14, R8, 0xffe00, RZ, 0xc0, !PT ;  /* 0x000ffe00080e7812 */ /* 0x000fe200078ec0ff */
[----:B------:R-:W-:Y:S01]  /*1040*/  IMAD.SHL.U32 R117, R17, 0x1000, RZ ;  /* 0x0000100011757824 */ /* 0x000fe200078e00ff */
[----:B------:R-:W-:Y:S01]  /*1050*/  LEA.HI R8, R0, R168, RZ, 0x9 ;  /* 0x000000a800087211 */ /* 0x000fe200078f48ff */
[----:B------:R-:W-:Y:S01]  /*1060*/  IMAD.IADD R100, R82, 0x1, R105 ;  /* 0x0000000152647824 */ /* 0x000fe200078e0269 */
[----:B------:R-:W-:Y:S01]  /*1070*/  LEA.HI R10, R0, R167, RZ, 0x9 ;  /* 0x000000a7000a7211 */ /* 0x000fe200078f48ff */
[----:B------:R-:W-:Y:S01]  /*1080*/  IMAD.IADD R16, R165, 0x1, -R14 ;  /* 0x00000001a5107824 */ /* 0x000fe200078e0a0e */
[----:B------:R-:W-:Y:S01]  /*1090*/  LOP3.LUT R19, R12, 0xffe00, RZ, 0xc0, !PT ;  /* 0x000ffe000c137812 */ /* 0x000fe200078ec0ff */
[----:B------:R-:W-:Y:S01]  /*10a0*/  IMAD.IADD R96, R82, 0x1, R117 ;  /* 0x0000000152607824 */ /* 0x000fe200078e0275 */
[----:B------:R-:W-:Y:S01]  /*10b0*/  LOP3.LUT R17, R8, 0xffe00, RZ, 0xc0, !PT ;  /* 0x000ffe0008117812 */ /* 0x000fe200078ec0ff */
[----:B------:R-:W-:Y:S01]  /*10c0*/  IMAD.SHL.U32 R115, R16, 0x1000, RZ ;  /* 0x0000100010737824 */ /* 0x000fe200078e00ff */
[----:B------:R-:W-:Y:S01]  /*10d0*/  LOP3.LUT R10, R10, 0xffe00, RZ, 0xc0, !PT ;  /* 0x000ffe000a0a7812 */ /* 0x000fe200078ec0ff */
[----:B------:R-:W-:Y:S01]  /*10e0*/  IMAD.IADD R12, R166, 0x1, -R19 ;  /* 0x00000001a60c7824 */ /* 0x000fe200078e0a13 */
[----:B------:R-:W-:Y:S01]  /*10f0*/  LEA.HI R0, R0, R169, RZ, 0x9 ;  /* 0x000000a900007211 */ /* 0x000fe200078f48ff */
[----:B------:R-:W-:Y:S01]  /*1100*/  IMAD.IADD R8, R168, 0x1, -R17 ;  /* 0x00000001a8087824 */ /* 0x000fe200078e0a11 */
[----:B------:R-:W-:Y:S01]  /*1110*/  LOP3.LUT R5, R6, R38, RZ, 0xfc, !PT ;  /* 0x0000002606057212 */ /* 0x000fe200078efcff */
[----:B------:R-:W-:Y:S01]  /*1120*/  IMAD.IADD R10, R167, 0x1, -R10 ;  /* 0x00000001a70a7824 */ /* 0x000fe200078e0a0a */
[-C--:B------:R-:W-:Y:S01]  /*1130*/  LOP3.LUT R6, R7, R39.reuse, RZ, 0xfc, !PT ;  /* 0x0000002707067212 */ /* 0x080fe200078efcff */
[----:B------:R-:W-:Y:S01]  /*1140*/  IMAD.SHL.U32 R113, R12, 0x1000, RZ ;  /* 0x000010000c717824 */ /* 0x000fe200078e00ff */
[-C--:B------:R-:W-:Y:S01]  /*1150*/  LOP3.LUT R7, R9, R39.reuse, RZ, 0xfc, !PT ;  /* 0x0000002709077212 */ /* 0x080fe200078efcff */
[----:B------:R-:W-:Y:S01]  /*1160*/  IMAD.SHL.U32 R109, R8, 0x1000, RZ ;  /* 0x00001000086d7824 */ /* 0x000fe200078e00ff */
[-C--:B------:R-:W-:Y:S01]  /*1170*/  LOP3.LUT R9, R11, R39.reuse, RZ, 0xfc, !PT ;  /* 0x000000270b097212 */ /* 0x080fe200078efcff */
[----:B------:R-:W-:Y:S01]  /*1180*/  IMAD.SHL.U32 R111, R10, 0x1000, RZ ;  /* 0x000010000a6f7824 */ /* 0x000fe200078e00ff */
[----:B------:R-:W-:Y:S01]  /*1190*/  LOP3.LUT R0, R0, 0xffe00, RZ, 0xc0, !PT ;  /* 0x000ffe0000007812 */ /* 0x000fe200078ec0ff */
        /* <DEDUP_REMOVED lines=8> */
[----:B------:R-:W-:Y:S01]  /*1220*/  LEA R36, P0, R52, c[0x0][0x168], 0x1 ;  /* 0x00005a0034247a11 */ /* 0x000fe200078008ff */
[----:B------:R-:W-:Y:S01]  /*1230*/  IMAD.IADD R0, R169, 0x1, -R0 ;  /* 0x00000001a9007824 */ /* 0x000fe200078e0a00 */
[----:B------:R-:W-:Y:S01]  /*1240*/  LOP3.LUT R14, R34, R38, RZ, 0xfc, !PT ;  /* 0x00000026220e7212 */ /* 0x000fe200078efcff */
[----:B------:R-:W-:Y:S01]  /*1250*/  IMAD.WIDE R32, R111, 0x2, RZ ;  /* 0x000000026f207825 */ /* 0x000fe200078e02ff */
[----:B------:R-:W-:-:S02]  /*1260*/  LOP3.LUT R23, R35, R39, RZ, 0xfc, !PT ;  /* 0x0000002723177212 */ /* 0x000fc400078efcff */
[----:B------:R-:W-:Y:S01]  /*1270*/  SHF.R.S32.HI R35, RZ, 0x1f, R123 ;  /* 0x0000001fff237819 */ /* 0x000fe2000001147b */
[----:B------:R-:W-:Y:S01]  /*1280*/  IMAD.SHL.U32 R69, R0, 0x1000, RZ ;  /* 0x0000100000457824 */ /* 0x000fe200078e00ff */
[----:B------:R-:W-:Y:S01]  /*1290*/  LEA R34, P1, R50, c[0x0][0x168], 0x1 ;  /* 0x00005a0032227a11 */ /* 0x000fe200078208ff */
[----:B------:R-:W-:Y:S01]  /*12a0*/  IMAD.WIDE R16, R115, 0x2, RZ ;  /* 0x0000000273107825 */ /* 0x000fe200078e02ff */
[----:B------:R-:W-:Y:S02]  /*12b0*/  LOP3.LUT R22, R33, R39, RZ, 0xfc, !PT ;  /* 0x0000002721167212 */ /* 0x000fe400078efcff */
[----:B------:R-:W-:Y:S01]  /*12c0*/  LOP3.LUT R12, R32, R38, RZ, 0xfc, !PT ;  /* 0x00000026200c7212 */ /* 0x000fe200078efcff */
[----:B------:R-:W-:Y:S01]  /*12d0*/  IMAD.WIDE R44, R69, 0x2, RZ ;  /* 0x00000002452c7825 */ /* 0x000fe200078e02ff */
[----:B------:R-:W-:Y:S02]  /*12e0*/  SHF.R.S32.HI R33, RZ, 0x1f, R121 ;  /* 0x0000001fff217819 */ /* 0x000fe40000011479 */
[----:B------:R-:W-:Y:S01]  /*12f0*/  SHF.R.S32.HI R46, RZ, 0x1f, R125 ;  /* 0x0000001fff2e7819 */ /* 0x000fe2000001147d */
[C---:B------:R-:W-:Y:S01]  /*1300*/  IMAD.IADD R94, R82.reuse, 0x1, R115 ;  /* 0x00000001525e7824 */ /* 0x040fe200078e0273 */
[----:B------:R-:W-:Y:S01]  /*1310*/  LEA R32, P2, R47, c[0x0][0x168], 0x1 ;  /* 0x00005a002f207a11 */ /* 0x000fe200078408ff */
[----:B------:R-:W-:Y:S01]  /*1320*/  IMAD.IADD R123, R82, 0x1, R123 ;  /* 0x00000001527b7824 */ /* 0x000fe200078e027b */
[----:B------:R-:W-:Y:S01]  /*1330*/  LEA.HI.X R35, R50, c[0x0][0x16c], R35, 0x1, P1 ;  /* 0x00005b0032237a11 */ /* 0x000fe200008f0c23 */
[C---:B------:R-:W-:Y:S01]  /*1340*/  IMAD.IADD R125, R82.reuse, 0x1, R125 ;  /* 0x00000001527d7824 */ /* 0x040fe200078e027d */
[-C--:B------:R-:W-:Y:S01]  /*1350*/  LOP3.LUT R51, R127, R82.reuse, RZ, 0xfc, !PT ;  /* 0x000000527f337212 */ /* 0x080fe200078efcff */
[----:B------:R-:W-:Y:S01]  /*1360*/  IMAD.IADD R121, R82, 0x1, R83 ;  /* 0x0000000152797824 */ /* 0x000fe200078e0253 */
[----:B------:R-:W-:-:S02]  /*1370*/  LOP3.LUT R50, R107, R82, RZ, 0xfc, !PT ;  /* 0x000000526b327212 */ /* 0x000fc400078efcff */
[-C--:B------:R-:W-:Y:S02]  /*1380*/  LOP3.LUT R8, R16, R38.reuse, RZ, 0xfc, !PT ;  /* 0x0000002610087212 */ /* 0x080fe400078efcff */
[----:B------:R-:W-:Y:S02]  /*1390*/  LEA.HI.X R37, R52, c[0x0][0x16c], R33, 0x1, P0 ;  /* 0x00005b0034257a11 */ /* 0x000fe400000f0c21 */
[-C--:B------:R-:W-:Y:S02]  /*13a0*/  LOP3.LUT R15, R15, R39.reuse, RZ, 0xfc, !PT ;  /* 0x000000270f0f7212 */ /* 0x080fe400078efcff */
[-C--:B------:R-:W-:Y:S02]  /*13b0*/  LOP3.LUT R17, R17, R39.reuse, RZ, 0xfc, !PT ;  /* 0x0000002711117212 */ /* 0x080fe400078efcff */
[----:B------:R-:W-:Y:S02]  /*13c0*/  LOP3.LUT R16, R44, R38, RZ, 0xfc, !PT ;  /* 0x000000262c107212 */ /* 0x000fe400078efcff */
[----:B------:R-:W-:-:S02]  /*13d0*/  LOP3.LUT R0, R45, R39, RZ, 0xfc, !PT ;  /* 0x000000272d007212 */ /* 0x000fc400078efcff */
[----:B------:R-:W-:Y:S02]  /*13e0*/  LEA.HI.X R33, R47, c[0x0][0x16c], R46, 0x1, P2 ;  /* 0x00005b002f217a11 */ /* 0x000fe400010f0c2e */
[--C-:B------:R-:W-:Y:S01]  /*13f0*/  SHF.R.S32.HI R38, RZ, 0x1f, R127.reuse ;  /* 0x0000001fff267819 */ /* 0x100fe2000001147f */
[C---:B------:R-:W-:Y:S01]  /*1400*/  IMAD.IADD R127, R82.reuse, 0x1, R127 ;  /* 0x00000001527f7824 */ /* 0x040fe200078e027f */
[----:B------:R-:W-:Y:S01]  /*1410*/  SHF.R.S32.HI R39, RZ, 0x1f, R107 ;  /* 0x0000001fff277819 */ /* 0x000fe2000001146b */
[----:B------:R-:W-:Y:S01]  /*1420*/  IMAD.IADD R107, R82, 0x1, R101 ;  /* 0x00000001526b7824 */ /* 0x000fe200078e0265 */
[-C--:B------:R-:W-:Y:S02]  /*1430*/  LOP3.LUT R47, R103, R82.reuse, RZ, 0xfc, !PT ;  /* 0x00000052672f7212 */ /* 0x080fe400078efcff */
[----:B------:R-:W-:Y:S02]  /*1440*/  LOP3.LUT R46, R101, R82, RZ, 0xfc, !PT ;  /* 0x00000052652e7212 */ /* 0x000fe400078efcff */
[----:B------:R-:W-:-:S02]  /*1450*/  LEA R66, P0, R51, c[0x0][0x168], 0x1 ;  /* 0x00005a0033427a11 */ /* 0x000fc400078008ff */
[----:B------:R-:W-:Y:S02]  /*1460*/  LEA R64, P1, R50, c[0x0][0x168], 0x1 ;  /* 0x00005a0032407a11 */ /* 0x000fe400078208ff */
[----:B------:R-:W-:Y:S01]  /*1470*/  SHF.R.S32.HI R44, RZ, 0x1f, R103 ;  /* 0x0000001fff2c7819 */ /* 0x000fe20000011467 */
[-C--:B------:R-:W-:Y:S01]  /*1480*/  IMAD.WIDE R102, R102, R133.reuse, c[0x0][0x168] ;  /* 0x00005a0066667625 */ /* 0x080fe200078e0285 */
[----:B------:R-:W-:Y:S02]  /*1490*/  SHF.R.S32.HI R45, RZ, 0x1f, R101 ;  /* 0x0000001fff2d7819 */ /* 0x000fe40000011465 */
[----:B------:R-:W-:Y:S01]  /*14a0*/  LEA R62, P2, R47, c[0x0][0x168], 0x1 ;  /* 0x00005a002f3e7a11 */ /* 0x000fe200078408ff */
[----:B------:R-:W-:Y:S01]  /*14b0*/  IMAD.WIDE R100, R100, R133, c[0x0][0x160] ;  /* 0x0000580064647625 */ /* 0x000fe200078e0285 */
[----:B------:R-:W-:Y:S02]  /*14c0*/  LEA R60, P3, R46, c[0x0][0x168], 0x1 ;  /* 0x00005a002e3c7a11 */ /* 0x000fe400078608ff */
[----:B------:R-:W-:-:S02]  /*14d0*/  LEA.HI.X R67, R51, c[0x0][0x16c], R38, 0x1, P0 ;  /* 0x00005b0033437a11 */ /* 0x000fc400000f0c26 */
[----:B------:R-:W-:Y:S02]  /*14e0*/  LEA.HI.X R65, R50, c[0x0][0x16c], R39, 0x1, P1 ;  /* 0x00005b0032417a11 */ /* 0x000fe400008f0c27 */
[-C--:B------:R-:W-:Y:S02]  /*14f0*/  LOP3.LUT R51, R99, R82.reuse, RZ, 0xfc, !PT ;  /* 0x0000005263337212 */ /* 0x080fe400078efcff */
[----:B------:R-:W-:Y:S02]  /*1500*/  LOP3.LUT R50, R97, R82, RZ, 0xfc, !PT ;  /* 0x0000005261327212 */ /* 0x000fe400078efcff */
[----:B------:R-:W-:Y:S02]  /*1510*/  LEA.HI.X R63, R47, c[0x0][0x16c], R44, 0x1, P2 ;  /* 0x00005b002f3f7a11 */ /* 0x000fe400010f0c2c */
[----:B------:R-:W-:Y:S02]  /*1520*/  LEA.HI.X R61, R46, c[0x0][0x16c], R45, 0x1, P3 ;  /* 0x00005b002e3d7a11 */ /* 0x000fe400018f0c2d */
[----:B------:R-:W-:Y:S01]  /*1530*/  SHF.R.S32.HI R38, RZ, 0x1f, R99 ;  /* 0x0000001fff267819 */ /* 0x000fe20000011463 */
[----:B------:R-:W-:Y:S01]  /*1540*/  IMAD.WIDE R98, R98, R133, c[0x0][0x160] ;  /* 0x0000580062627625 */ /* 0x000fe200078e0285 */
[----:B------:R-:W-:-:S02]  /*1550*/  SHF.R.S32.HI R39, RZ, 0x1f, R97 ;  /* 0x0000001fff277819 */ /* 0x000fc40000011461 */
[-C--:B------:R-:W-:Y:S01]  /*1560*/  LOP3.LUT R47, R95, R82.reuse, RZ, 0xfc, !PT ;  /* 0x000000525f2f7212 */ /* 0x080fe200078efcff */
[-C--:B------:R-:W-:Y:S01]  /*1570*/  IMAD.WIDE R96, R96, R133.reuse, c[0x0][0x160] ;  /* 0x0000580060607625 */ /* 0x080fe200078e0285 */
[-C--:B------:R-:W-:Y:S02]  /*1580*/  LOP3.LUT R46, R93, R82.reuse, RZ, 0xfc, !PT ;  /* 0x000000525d2e7212 */ /* 0x080fe400078efcff */
[----:B------:R-:W-:Y:S02]  /*1590*/  LEA R58, P0, R51, c[0x0][0x168], 0x1 ;  /* 0x00005a00333a7a11 */ /* 0x000fe400078008ff */
[----:B------:R-:W-:Y:S02]  /*15a0*/  LEA R56, P1, R50, c[0x0][0x168], 0x1 ;  /* 0x00005a0032387a11 */ /* 0x000fe400078208ff */
[----:B------:R-:W-:Y:S02]  /*15b0*/  LOP3.LUT R74, R91, R82, RZ, 0xfc, !PT ;  /* 0x000000525b4a7212 */ /* 0x000fe400078efcff */
[----:B------:R-:W-:Y:S01]  /*15c0*/  SHF.R.S32.HI R44, RZ, 0x1f, R95 ;  /* 0x0000001fff2c7819 */ /* 0x000fe2000001145f */
[----:B------:R-:W-:Y:S01]  /*15d0*/  IMAD.WIDE R94, R94, R133, c[0x0][0x160] ;  /* 0x000058005e5e7625 */ /* 0x000fe200078e0285 */
[----:B------:R-:W-:-:S02]  /*15e0*/  SHF.R.S32.HI R45, RZ, 0x1f, R93 ;  /* 0x0000001fff2d7819 */ /* 0x000fc4000001145d */
[----:B------:R-:W-:Y:S02]  /*15f0*/  LEA R54, P2, R47, c[0x0][0x168], 0x1 ;  /* 0x00005a002f367a11 */ /* 0x000fe400078408ff */
[----:B------:R-:W-:Y:S02]  /*1600*/  LEA R52, P3, R46, c[0x0][0x168], 0x1 ;  /* 0x00005a002e347a11 */ /* 0x000fe400078608ff */
[----:B------:R-:W-:Y:S02]  /*1610*/  LEA.HI.X R59, R51, c[0x0][0x16c], R38, 0x1, P0 ;  /* 0x00005b00333b7a11 */ /* 0x000fe400000f0c26 */
[----:B------:R-:W-:Y:S02]  /*1620*/  LEA.HI.X R57, R50, c[0x0][0x16c], R39, 0x1, P1 ;  /* 0x00005b0032397a11 */ /* 0x000fe400008f0c27 */
[----:B------:R-:W-:Y:S02]  /*1630*/  SHF.R.S32.HI R39, RZ, 0x1f, R91 ;  /* 0x0000001fff277819 */ /* 0x000fe4000001145b */
[----:B------:R-:W-:-:S02]  /*1640*/  LOP3.LUT R72, R89, R82, RZ, 0xfc, !PT ;  /* 0x0000005259487212 */ /* 0x000fc400078efcff */
[-C--:B------:R-:W-:Y:S02]  /*1650*/  LOP3.LUT R73, R87, R82.reuse, RZ, 0xfc, !PT ;  /* 0x0000005257497212 */ /* 0x080fe400078efcff */
[----:B------:R-:W-:Y:S02]  /*1660*/  LEA R50, P0, R74, c[0x0][0x168], 0x1 ;  /* 0x00005a004a327a11 */ /* 0x000fe400078008ff */
[----:B------:R-:W-:Y:S02]  /*1670*/  LOP3.LUT R71, R85, R82, RZ, 0xfc, !PT ;  /* 0x0000005255477212 */ /* 0x000fe400078efcff */
[----:B------:R-:W-:Y:S02]  /*1680*/  LEA.HI.X R55, R47, c[0x0][0x16c], R44, 0x1, P2 ;  /* 0x00005b002f377a11 */ /* 0x000fe400010f0c2c */
[----:B------:R-:W-:Y:S02]  /*1690*/  LEA.HI.X R53, R46, c[0x0][0x16c], R45, 0x1, P3 ;  /* 0x00005b002e357a11 */ /* 0x000fe400018f0c2d */
[--C-:B------:R-:W-:Y:S01]  /*16a0*/  SHF.R.S32.HI R45, RZ, 0x1f, R89.reuse ;  /* 0x0000001fff2d7819 */ /* 0x100fe20000011459 */
[----:B------:R-:W-:Y:S01]  /*16b0*/  IMAD.IADD R89, R82, 0x1, R89 ;  /* 0x0000000152597824 */ /* 0x000fe200078e0259 */
[----:B------:R-:W-:-:S02]  /*16c0*/  SHF.R.S32.HI R68, RZ, 0x1f, R87 ;  /* 0x0000001fff447819 */ /* 0x000fc40000011457 */
[----:B------:R-:W-:Y:S02]  /*16d0*/  LEA R46, P1, R72, c[0x0][0x168], 0x1 ;  /* 0x00005a00482e7a11 */ /* 0x000fe400078208ff */
[----:B------:R-:W-:Y:S02]  /*16e0*/  LEA R38, P2, R73, c[0x0][0x168], 0x1 ;  /* 0x00005a0049267a11 */ /* 0x000fe400078408ff */
[----:B------:R-:W-:Y:S01]  /*16f0*/  LEA.HI.X R51, R74, c[0x0][0x16c], R39, 0x1, P0 ;  /* 0x00005b004a337a11 */ /* 0x000fe200000f0c27 */
[----:B------:R-:W-:Y:S01]  /*1700*/  IMAD.IADD R74, R82, 0x1, R69 ;  /* 0x00000001524a7824 */ /* 0x000fe200078e0245 */
[----:B------:R-:W-:Y:S02]  /*1710*/  SHF.R.S32.HI R70, RZ, 0x1f, R85 ;  /* 0x0000001fff467819 */ /* 0x000fe40000011455 */
[----:B------:R-:W-:Y:S01]  /*1720*/  LEA R44, P3, R71, c[0x0][0x168], 0x1 ;  /* 0x00005a00472c7a11 */ /* 0x000fe200078608ff */
[----:B------:R-:W-:Y:S01]  /*1730*/  IMAD.WIDE R74, R74, R133, c[0x0][0x160] ;  /* 0x000058004a4a7625 */ /* 0x000fe200078e0285 */
[----:B------:R-:W-:-:S02]  /*1740*/  LOP3.LUT R78, R83, R82, RZ, 0xfc, !PT ;  /* 0x00000052534e7212 */ /* 0x000fc400078efcff */
[-C--:B------:R-:W-:Y:S02]  /*1750*/  LOP3.LUT R80, R69, R82.reuse, RZ, 0xfc, !PT ;  /* 0x0000005245507212 */ /* 0x080fe400078efcff */
[----:B------:R-:W-:Y:S01]  /*1760*/  LOP3.LUT R77, R109, R82, RZ, 0xfc, !PT ;  /* 0x000000526d4d7212 */ /* 0x000fe200078efcff */
[----:B------:R1:W-:Y:S01]  /*1770*/  LDGSTS.E.BYPASS.128 [R204+0x18000], [R74.64] ;  /* 0x180000004acc7fae */ /* 0x0003e2000b901c4c */
[----:B------:R-:W-:Y:S02]  /*1780*/  LEA.HI.X R47, R72, c[0x0][0x16c], R45, 0x1, P1 ;  /* 0x00005b00482f7a11 */ /* 0x000fe400008f0c2d */
[----:B------:R-:W-:Y:S02]  /*1790*/  LEA.HI.X R39, R73, c[0x0][0x16c], R68, 0x1, P2 ;  /* 0x00005b0049277a11 */ /* 0x000fe400010f0c44 */
[----:B------:R-:W-:Y:S02]  /*17a0*/  LEA.HI.X R45, R71, c[0x0][0x16c], R70, 0x1, P3 ;  /* 0x00005b00472d7a11 */ /* 0x000fe400018f0c46 */
[----:B------:R-:W-:-:S02]  /*17b0*/  SHF.R.S32.HI R73, RZ, 0x1f, R83 ;  /* 0x0000001fff497819 */ /* 0x000fc40000011453 */
[----:B------:R-:W-:Y:S02]  /*17c0*/  LEA R68, P2, R78, c[0x0][0x168], 0x1 ;  /* 0x00005a004e447a11 */ /* 0x000fe400078408ff */
[----:B------:R-:W-:Y:S02]  /*17d0*/  SHF.R.S32.HI R71, RZ, 0x1f, R69 ;  /* 0x0000001fff477819 */ /* 0x000fe40000011445 */
[----:B------:R-:W-:Y:S02]  /*17e0*/  LEA R72, P0, R80, c[0x0][0x160], 0x1 ;  /* 0x0000580050487a11 */ /* 0x000fe400078008ff */
[----:B------:R-:W-:Y:S02]  /*17f0*/  SHF.R.S32.HI R76, RZ, 0x1f, R109 ;  /* 0x0000001fff4c7819 */ /* 0x000fe4000001146d */
[----:B------:R-:W-:Y:S02]  /*1800*/  LEA R70, P1, R77, c[0x0][0x160], 0x1 ;  /* 0x000058004d467a11 */ /* 0x000fe400078208ff */
[----:B------:R-:W-:-:S02]  /*1810*/  LOP3.LUT R129, R117, R82, RZ, 0xfc, !PT ;  /* 0x0000005275817212 */ /* 0x000fc400078efcff */
[-C--:B------:R-:W-:Y:S02]  /*1820*/  LOP3.LUT R90, R113, R82.reuse, RZ, 0xfc, !PT ;  /* 0x00000052715a7212 */ /* 0x080fe400078efcff */
[----:B------:R-:W-:Y:S02]  /*1830*/  LEA.HI.X R69, R78, c[0x0][0x16c], R73, 0x1, P2 ;  /* 0x00005b004e457a11 */ /* 0x000fe400010f0c49 */
[----:B------:R-:W-:Y:S02]  /*1840*/  LOP3.LUT R92, R111, R82, RZ, 0xfc, !PT ;  /* 0x000000526f5c7212 */ /* 0x000fe400078efcff */
[----:B------:R-:W-:Y:S02]  /*1850*/  LEA.HI.X R73, R80, c[0x0][0x164], R71, 0x1, P0 ;  /* 0x0000590050497a11 */ /* 0x000fe400000f0c47 */
[----:B------:R-:W-:Y:S02]  /*1860*/  LEA.HI.X R71, R77, c[0x0][0x164], R76, 0x1, P1 ;  /* 0x000059004d477a11 */ /* 0x000fe400008f0c4c */
[----:B------:R-:W-:-:S02]  /*1870*/  SHF.R.S32.HI R86, RZ, 0x1f, R117 ;  /* 0x0000001fff567819 */ /* 0x000fc40000011475 */
[C---:B-1----:R-:W-:Y:S02]  /*1880*/  LEA R74, P3, R129.reuse, c[0x0][0x160], 0x1 ;  /* 0x00005800814a7a11 */ /* 0x042fe400078608ff */
[----:B------:R-:W-:Y:S02]  /*1890*/  SHF.R.S32.HI R79, RZ, 0x1f, R113 ;  /* 0x0000001fff4f7819 */ /* 0x000fe40000011471 */
[----:B------:R-:W-:Y:S02]  /*18a0*/  LEA R78, P1, R90, c[0x0][0x160], 0x1 ;  /* 0x000058005a4e7a11 */ /* 0x000fe400078208ff */
[----:B------:R-:W-:Y:S02]  /*18b0*/  SHF.R.S32.HI R77, RZ, 0x1f, R111 ;  /* 0x0000001fff4d7819 */ /* 0x000fe4000001146f */
[----:B------:R-:W-:Y:S02]  /*18c0*/  LEA R80, P0, R92, c[0x0][0x160], 0x1 ;  /* 0x000058005c507a11 */ /* 0x000fe400078008ff */
[----:B------:R-:W-:Y:S01]  /*18d0*/  LEA.HI.X R75, R129, c[0x0][0x164], R86, 0x1, P3 ;  /* 0x00005900814b7a11 */ /* 0x000fe200018f0c56 */
[----:B------:R-:W-:Y:S01]  /*18e0*/  IMAD.IADD R86, R82, 0x1, R109 ;  /* 0x0000000152567824 */ /* 0x000fe200078e026d */
[----:B------:R-:W-:Y:S01]  /*18f0*/  LEA.HI.X R79, R90, c[0x0][0x164], R79, 0x1, P1 ;  /* 0x000059005a4f7a11 */ /* 0x000fe200008f0c4f */
[----:B------:R-:W-:Y:S01]  /*1900*/  IMAD.IADD R90, R82, 0x1, R111 ;  /* 0x00000001525a7824 */ /* 0x000fe200078e026f */
[----:B------:R-:W-:Y:S01]  /*1910*/  LEA.HI.X R81, R92, c[0x0][0x164], R77, 0x1, P0 ;  /* 0x000059005c517a11 */ /* 0x000fe200000f0c4d */
[----:B------:R-:W-:Y:S01]  /*1920*/  IMAD.IADD R92, R82, 0x1, R113 ;  /* 0x00000001525c7824 */ /* 0x000fe200078e0271 */
[-C--:B------:R-:W-:Y:S01]  /*1930*/  LOP3.LUT R131, R115, R82.reuse, RZ, 0xfc, !PT ;  /* 0x0000005273837212 */ /* 0x080fe200078efcff */
[-C--:B------:R-:W-:Y:S01]  /*1940*/  IMAD.WIDE R86, R86, R133.reuse, c[0x0][0x160] ;  /* 0x0000580056567625 */ /* 0x080fe200078e0285 */
[----:B------:R-:W-:Y:S01]  /*1950*/  SHF.R.S32.HI R84, RZ, 0x1f, R115 ;  /* 0x0000001fff547819 */ /* 0x000fe20000011473 */
[----:B------:R-:W-:Y:S01]  /*1960*/  CS2R R128, SRZ ;  /* 0x0000000000807805 */ /* 0x000fe2000001ff00 */
[----:B------:R-:W-:Y:S01]  /*1970*/  LEA R76, P2, R131, c[0x0][0x160], 0x1 ;  /* 0x00005800834c7a11 */ /* 0x000fe200078408ff */
[-C--:B------:R-:W-:Y:S01]  /*1980*/  IMAD.WIDE R90, R90, R133.reuse, c[0x0][0x160] ;  /* 0x000058005a5a7625 */ /* 0x080fe200078e0285 */
[-C--:B------:R-:W-:Y:S01]  /*1990*/  LOP3.LUT R122, R105, R82.reuse, RZ, 0xfc, !PT ;  /* 0x00000052697a7212 */ /* 0x080fe200078efcff */
[----:B------:R1:W-:Y:S01]  /*19a0*/  LDGSTS.E.BYPASS.128 [R204+0x18800], [R86.64] ;  /* 0x1880000056cc7fae */ /* 0x0003e2000b901c4c */
[----:B------:R-:W-:Y:S01]  /*19b0*/  LEA.HI.X R77, R131, c[0x0][0x164], R84, 0x1, P2 ;  /* 0x00005900834d7a11 */ /* 0x000fe200010f0c54 */
[-C--:B------:R-:W-:Y:S01]  /*19c0*/  IMAD.WIDE R92, R92, R133.reuse, c[0x0][0x160] ;  /* 0x000058005c5c7625 */ /* 0x080fe200078e0285 */
[----:B------:R-:W-:Y:S01]  /*19d0*/  SHF.R.S32.HI R105, RZ, 0x1f, R105 ;  /* 0x0000001fff697819 */ /* 0x000fe20000011469 */
[----:B------:R2:W-:Y:S01]  /*19e0*/  LDGSTS.E.BYPASS.128 [R204+0x19000], [R90.64] ;  /* 0x190000005acc7fae */ /* 0x0005e2000b901c4c */
[C---:B------:R-:W-:Y:S01]  /*19f0*/  LEA R84, P1, R122.reuse, c[0x0][0x160], 0x1 ;  /* 0x000058007a547a11 */ /* 0x040fe200078208ff */
[----:B------:R-:W-:Y:S01]  /*1a00*/  CS2R R130, SRZ ;  /* 0x0000000000827805 */ /* 0x000fe2000001ff00 */
[----:B------:R-:W-:Y:S01]  /*1a10*/  LOP3.LUT R124, R119, R82, RZ, 0xfc, !PT ;  /* 0x00000052777c7212 */ /* 0x000fe200078efcff */
[----:B------:R3:W-:Y:S01]  /*1a20*/  LDGSTS.E.BYPASS.128 [R204+0x19800], [R92.64] ;  /* 0x198000005ccc7fae */ /* 0x0007e2000b901c4c */
[----:B------:R-:W-:Y:S01]  /*1a30*/  LEA.HI.X R85, R122, c[0x0][0x164], R105, 0x1, P1 ;  /* 0x000059007a557a11 */ /* 0x000fe200008f0c69 */
[-C--:B------:R-:W-:Y:S01]  /*1a40*/  IMAD.WIDE R104, R104, R133.reuse, c[0x0][0x168] ;  /* 0x00005a0068687625 */ /* 0x080fe200078e0285 */
[----:B------:R-:W-:Y:S01]  /*1a50*/  SHF.R.S32.HI R83, RZ, 0x1f, R119 ;  /* 0x0000001fff537819 */ /* 0x000fe20000011477 */
[----:B------:R4:W-:Y:S01]  /*1a60*/  LDGSTS.E.BYPASS.128 [R204+0x1a000], [R94.64] ;  /* 0x1a0000005ecc7fae */ /* 0x0009e2000b901c4c */
[C---:B------:R-:W-:Y:S01]  /*1a70*/  LEA R82, P0, R124.reuse, c[0x0][0x160], 0x1 ;  /* 0x000058007c527a11 */ /* 0x040fe200078008ff */
[-C--:B-1----:R-:W-:Y:S01]  /*1a80*/  IMAD.WIDE R86, R123, R133.reuse, c[0x0][0x168] ;  /* 0x00005a007b567625 */ /* 0x082fe200078e0285 */
[----:B------:R-:W-:Y:S01]  /*1a90*/  IADD3 R43, P4, R43, c[0x0][0x168], RZ ;  /* 0x00005a002b2b7a10 */ /* 0x000fe20007f9e0ff */
[----:B------:R1:W-:Y:S01]  /*1aa0*/  LDGSTS.E.BYPASS.128 [R204+0x1a800], [R96.64] ;  /* 0x1a80000060cc7fae */ /* 0x0003e2000b901c4c */
[----:B------:R-:W-:Y:S01]  /*1ab0*/  LEA.HI.X R83, R124, c[0x0][0x164], R83, 0x1, P0 ;  /* 0x000059007c537a11 */ /* 0x000fe200000f0c53 */
[-C--:B--2---:R-:W-:Y:S01]  /*1ac0*/  IMAD.WIDE R90, R125, R133.reuse, c[0x0][0x168] ;  /* 0x00005a007d5a7625 */ /* 0x084fe200078e0285 */
[----:B------:R-:W-:Y:S01]  /*1ad0*/  IADD3 R48, P3, R48, c[0x0][0x168], RZ ;  /* 0x00005a0030307a10 */ /* 0x000fe20007f7e0ff */
[----:B------:R2:W-:Y:S01]  /*1ae0*/  LDGSTS.E.BYPASS.128 [R204+0x1b000], [R98.64] ;  /* 0x1b00000062cc7fae */ /* 0x0005e2000b901c4c */
[----:B------:R-:W-:Y:S01]  /*1af0*/  IADD3 R160, P6, R43, 0x300, RZ ;  /* 0x000003002ba07810 */ /* 0x000fe20007fde0ff */
[-C--:B---3--:R-:W-:Y:S01]  /*1b00*/  IMAD.WIDE R92, R127, R133.reuse, c[0x0][0x168] ;  /* 0x00005a007f5c7625 */ /* 0x088fe200078e0285 */
[----:B------:R-:W-:Y:S01]  /*1b10*/  IADD3 R42, P2, R42, c[0x0][0x168], RZ ;  /* 0x00005a002a2a7a10 */ /* 0x000fe20007f5e0ff */
[----:B------:R3:W-:Y:S01]  /*1b20*/  LDGSTS.E.BYPASS.128 [R204+0x1b800], [R100.64] ;  /* 0x1b80000064cc7fae */ /* 0x0007e2000b901c4c */
[----:B------:R-:W-:Y:S01]  /*1b30*/  IADD3 R158, P5, R48, 0x300, RZ ;  /* 0x00000300309e7810 */ /* 0x000fe20007fbe0ff */
[-C--:B----4-:R-:W-:Y:S01]  /*1b40*/  IMAD.WIDE R94, R106, R133.reuse, c[0x0][0x168] ;  /* 0x00005a006a5e7625 */ /* 0x090fe200078e0285 */
[----:B------:R-:W-:Y:S01]  /*1b50*/  IADD3 R41, P0, R41, c[0x0][0x168], RZ ;  /* 0x00005a0029297a10 */ /* 0x000fe20007f1e0ff */
[----:B------:R-:W0:Y:S01]  /*1b60*/  LDGDEPBAR ;  /* 0x00000000000079af */ /* 0x000e220000000000 */
[----:B------:R-:W-:Y:S01]  /*1b70*/  IADD3.X R159, RZ, c[0x0][0x16c], R159, P6, P4 ;  /* 0x00005b00ff9f7a10 */ /* 0x000fe200037e849f */
[-C--:B-1----:R-:W-:Y:S01]  /*1b80*/  IMAD.WIDE R96, R107, R133.reuse, c[0x0][0x168] ;  /* 0x00005a006b607625 */ /* 0x082fe200078e0285 */
[----:B------:R-:W-:Y:S01]  /*1b90*/  IADD3 R156, P6, R42, 0x300, RZ ;  /* 0x000003002a9c7810 */ /* 0x000fe20007fde0ff */
[----:B------:R1:W-:Y:S01]  /*1ba0*/  LDGSTS.E.BYPASS.128 [R204], [R102.64] ;  /* 0x0000000066cc7fae */ /* 0x0003e2000b901c4c */
[----:B------:R-:W-:Y:S01]  /*1bb0*/  IADD3 R40, P1, R40, c[0x0][0x168], RZ ;  /* 0x00005a0028287a10 */ /* 0x000fe20007f3e0ff */
[-C--:B--2---:R-:W-:Y:S01]  /*1bc0*/  IMAD.WIDE R98, R108, R133.reuse, c[0x0][0x168] ;  /* 0x00005a006c627625 */ /* 0x084fe200078e0285 */
[----:B------:R-:W-:Y:S01]  /*1bd0*/  IADD3.X R157, RZ, c[0x0][0x16c], R157, P5, P3 ;  /* 0x00005b00ff9d7a10 */ /* 0x000fe20002fe649d */
[----:B------:R2:W-:Y:S01]  /*1be0*/  LDGSTS.E.BYPASS.128 [R204+0x800], [R86.64] ;  /* 0x0080000056cc7fae */ /* 0x0005e2000b901c4c */
[----:B------:R-:W-:Y:S01]  /*1bf0*/  IADD3 R154, P5, R41, 0x300, RZ ;  /* 0x00000300299a7810 */ /* 0x000fe20007fbe0ff */
[-C--:B---3--:R-:W-:Y:S01]  /*1c00*/  IMAD.WIDE R100, R110, R133.reuse, c[0x0][0x168] ;  /* 0x00005a006e647625 */ /* 0x088fe200078e0285 */
[----:B------:R-:W-:Y:S01]  /*1c10*/  IADD3 R31, P4, R31, c[0x0][0x168], RZ ;  /* 0x00005a001f1f7a10 */ /* 0x000fe20007f9e0ff */
[----:B------:R3:W-:Y:S01]  /*1c20*/  LDGSTS.E.BYPASS.128 [R204+0x1000], [R90.64] ;  /* 0x010000005acc7fae */ /* 0x0007e2000b901c4c */
[----:B------:R-:W-:Y:S01]  /*1c30*/  IADD3.X R155, RZ, c[0x0][0x16c], R155, P6, P2 ;  /* 0x00005b00ff9b7a10 */ /* 0x000fe200037e449b */
[-C--:B------:R-:W-:Y:S01]  /*1c40*/  IMAD.WIDE R106, R114, R133.reuse, c[0x0][0x168] ;  /* 0x00005a00726a7625 */ /* 0x080fe200078e0285 */
[----:B------:R-:W-:Y:S01]  /*1c50*/  IADD3 R152, P6, R40, 0x300, RZ ;  /* 0x0000030028987810 */ /* 0x000fe20007fde0ff */
[----:B------:R4:W-:Y:S01]  /*1c60*/  LDGSTS.E.BYPASS.128 [R204+0x1800], [R92.64] ;  /* 0x018000005ccc7fae */ /* 0x0009e2000b901c4c */
[----:B------:R-:W-:Y:S01]  /*1c70*/  IADD3 R30, P3, R30, c[0x0][0x168], RZ ;  /* 0x00005a001e1e7a10 */ /* 0x000fe20007f7e0ff */
[-C--:B-1----:R-:W-:Y:S01]  /*1c80*/  IMAD.WIDE R102, R112, R133.reuse, c[0x0][0x168] ;  /* 0x00005a0070667625 */ /* 0x082fe200078e0285 */
[----:B------:R-:W-:Y:S01]  /*1c90*/  IADD3.X R153, RZ, c[0x0][0x16c], R153, P5, P0 ;  /* 0x00005b00ff997a10 */ /* 0x000fe20002fe0499 */
[----:B------:R1:W-:Y:S01]  /*1ca0*/  LDGSTS.E.BYPASS.128 [R204+0x2000], [R104.64] ;  /* 0x0200000068cc7fae */ /* 0x0003e2000b901c4c */
[----:B------:R-:W-:Y:S01]  /*1cb0*/  IADD3 R150, P5, R31, 0x300, RZ ;  /* 0x000003001f967810 */ /* 0x000fe20007fbe0ff */
[-C--:B--2---:R-:W-:Y:S01]  /*1cc0*/  IMAD.WIDE R86, R116, R133.reuse, c[0x0][0x168] ;  /* 0x00005a0074567625 */ /* 0x084fe200078e0285 */
[----:B------:R-:W-:Y:S01]  /*1cd0*/  IADD3 R29, P2, R29, c[0x0][0x168], RZ ;  /* 0x00005a001d1d7a10 */ /* 0x000fe20007f5e0ff */
[----:B------:R2:W-:Y:S01]  /*1ce0*/  LDGSTS.E.BYPASS.128 [R204+0x2800], [R94.64] ;  /* 0x028000005ecc7fae */ /* 0x0005e2000b901c4c */
[----:B------:R-:W-:Y:S01]  /*1cf0*/  IADD3.X R151, RZ, c[0x0][0x16c], R151, P6, P1 ;  /* 0x00005b00ff977a10 */ /* 0x000fe200037e2497 */
[-C--:B---3--:R-:W-:Y:S01]  /*1d00*/  IMAD.WIDE R90, R89, R133.reuse, c[0x0][0x168] ;  /* 0x00005a00595a7625 */ /* 0x088fe200078e0285 */
[----:B------:R-:W-:Y:S01]  /*1d10*/  IADD3 R148, P6, R30, 0x300, RZ ;  /* 0x000003001e947810 */ /* 0x000fe20007fde0ff */
[----:B------:R3:W-:Y:S01]  /*1d20*/  LDGSTS.E.BYPASS.128 [R204+0x3000], [R96.64] ;  /* 0x0300000060cc7fae */ /* 0x0007e2000b901c4c */
[----:B------:R-:W-:Y:S01]  /*1d30*/  IADD3 R28, P0, R28, c[0x0][0x168], RZ ;  /* 0x00005a001c1c7a10 */ /* 0x000fe20007f1e0ff */
[-C--:B----4-:R-:W-:Y:S01]  /*1d40*/  IMAD.WIDE R92, R118, R133.reuse, c[0x0][0x168] ;  /* 0x00005a00765c7625 */ /* 0x090fe200078e0285 */
[----:B------:R-:W-:Y:S01]  /*1d50*/  IADD3.X R149, RZ, c[0x0][0x16c], R149, P5, P4 ;  /* 0x00005b00ff957a10 */ /* 0x000fe20002fe8495 */
[----:B------:R4:W-:Y:S01]  /*1d60*/  LDGSTS.E.BYPASS.128 [R204+0x3800], [R98.64] ;  /* 0x0380000062cc7fae */ /* 0x0009e2000b901c4c */
[----:B------:R-:W-:Y:S01]  /*1d70*/  IADD3 R146, P4, R29, 0x300, RZ ;  /* 0x000003001d927810 */ /* 0x000fe20007f9e0ff */
[-C--:B-1----:R-:W-:Y:S01]  /*1d80*/  IMAD.WIDE R104, R121, R133.reuse, c[0x0][0x168] ;  /* 0x00005a0079687625 */ /* 0x082fe200078e0285 */
[----:B------:R-:W-:Y:S01]  /*1d90*/  IADD3 R27, P1, R27, c[0x0][0x168], RZ ;  /* 0x00005a001b1b7a10 */ /* 0x000fe20007f3e0ff */
[----:B------:R1:W-:Y:S01]  /*1da0*/  LDGSTS.E.BYPASS.128 [R204+0x4000], [R100.64] ;  /* 0x0400000064cc7fae */ /* 0x0003e2000b901c4c */
[----:B------:R-:W-:Y:S01]  /*1db0*/  IADD3.X R147, RZ, c[0x0][0x16c], R147, P6, P3 ;  /* 0x00005b00ff937a10 */ /* 0x000fe200037e6493 */
[----:B--2---:R-:W-:Y:S01]  /*1dc0*/  IMAD.WIDE R94, R120, R133, c[0x0][0x168] ;  /* 0x00005a00785e7625 */ /* 0x004fe200078e0285 */
[----:B------:R-:W-:Y:S01]  /*1dd0*/  IADD3 R144, P6, R28, 0x300, RZ ;  /* 0x000003001c907810 */ /* 0x000fe20007fde0ff */
[----:B------:R2:W-:Y:S01]  /*1de0*/  LDGSTS.E.BYPASS.128 [R204+0x4800], [R102.64] ;  /* 0x0480000066cc7fae */ /* 0x0005e2000b901c4c */
[----:B------:R-:W-:Y:S01]  /*1df0*/  IADD3 R26, P5, R26, c[0x0][0x168], RZ ;  /* 0x00005a001a1a7a10 */ /* 0x000fe20007fbe0ff */
[----:B---3--:R-:W-:Y:S01]  /*1e00*/  CS2R R96, SRZ ;  /* 0x0000000000607805 */ /* 0x008fe2000001ff00 */
[----:B------:R-:W-:Y:S01]  /*1e10*/  IADD3.X R145, RZ, c[0x0][0x16c], R145, P4, P2 ;  /* 0x00005b00ff917a10 */ /* 0x000fe200027e4491 */
[----:B------:R3:W-:Y:S01]  /*1e20*/  LDGSTS.E.BYPASS.128 [R204+0x5000], [R106.64] ;  /* 0x050000006acc7fae */ /* 0x0007e2000b901c4c */
[----:B------:R-:W-:Y:S01]  /*1e30*/  IADD3 R142, P4, R27, 0x300, RZ ;  /* 0x000003001b8e7810 */ /* 0x000fe20007f9e0ff */
[----:B----4-:R-:W-:Y:S01]  /*1e40*/  CS2R R98, SRZ ;  /* 0x0000000000627805 */ /* 0x010fe2000001ff00 */
[----:B------:R-:W-:Y:S01]  /*1e50*/  IADD3 R25, P3, R25, c[0x0][0x168], RZ ;  /* 0x00005a0019197a10 */ /* 0x000fe20007f7e0ff */
[----:B------:R4:W-:Y:S01]  /*1e60*/  LDGSTS.E.BYPASS.128 [R204+0x5800], [R86.64] ;  /* 0x0580000056cc7fae */ /* 0x0009e2000b901c4c */
[----:B------:R-:W-:Y:S01]  /*1e70*/  IADD3.X R143, RZ, c[0x0][0x16c], R143, P6, P0 ;  /* 0x00005b00ff8f7a10 */ /* 0x000fe200037e048f */
[----:B-1----:R-:W-:Y:S01]  /*1e80*/  CS2R R100, SRZ ;  /* 0x0000000000647805 */ /* 0x002fe2000001ff00 */
[----:B------:R-:W-:Y:S01]  /*1e90*/  IADD3 R140, P6, R26, 0x300, RZ ;  /* 0x000003001a8c7810 */ /* 0x000fe20007fde0ff */
[----:B------:R1:W-:Y:S01]  /*1ea0*/  LDGSTS.E.BYPASS.128 [R204+0x6000], [R90.64] ;  /* 0x060000005acc7fae */ /* 0x0003e2000b901c4c */
[----:B------:R-:W-:Y:S01]  /*1eb0*/  IADD3 R136, P2, R24, c[0x0][0x168], RZ ;  /* 0x00005a0018887a10 */ /* 0x000fe20007f5e0ff */
[----:B--2---:R-:W-:Y:S01]  /*1ec0*/  CS2R R102, SRZ ;  /* 0x0000000000667805 */ /* 0x004fe2000001ff00 */
[----:B------:R-:W-:Y:S01]  /*1ed0*/  IADD3.X R141, RZ, c[0x0][0x16c], R141, P4, P1 ;  /* 0x00005b00ff8d7a10 */ /* 0x000fe200027e248d */
[----:B------:R2:W-:Y:S01]  /*1ee0*/  LDGSTS.E.BYPASS.128 [R204+0x6800], [R92.64] ;  /* 0x068000005ccc7fae */ /* 0x0005e2000b901c4c */
[----:B------:R-:W-:Y:S01]  /*1ef0*/  IADD3 R138, P4, R25, 0x300, RZ ;  /* 0x00000300198a7810 */ /* 0x000fe20007f9e0ff */
[----:B---3--:R-:W-:Y:S01]  /*1f00*/  CS2R R106, SRZ ;  /* 0x00000000006a7805 */ /* 0x008fe2000001ff00 */
[----:B------:R-:W-:Y:S01]  /*1f10*/  IADD3 R3, P1, R3, c[0x0][0x168], RZ ;  /* 0x00005a0003037a10 */ /* 0x000fe20007f3e0ff */
[----:B------:R3:W-:Y:S01]  /*1f20*/  LDGSTS.E.BYPASS.128 [R204+0x7000], [R94.64] ;  /* 0x070000005ecc7fae */ /* 0x0007e2000b901c4c */
[----:B------:R-:W-:Y:S01]  /*1f30*/  IADD3.X R139, RZ, c[0x0][0x16c], R139, P6, P5 ;  /* 0x00005b00ff8b7a10 */ /* 0x000fe200037ea48b */
[----:B------:R-:W-:Y:S01]  /*1f40*/  CS2R R112, SRZ ;  /* 0x0000000000707805 */ /* 0x000fe2000001ff00 */
[----:B------:R-:W-:Y:S01]  /*1f50*/  IADD3 R24, P0, R5, c[0x0][0x168], RZ ;  /* 0x00005a0005187a10 */ /* 0x000fe20007f1e0ff */
[----:B------:R1:W-:Y:S01]  /*1f60*/  LDGSTS.E.BYPASS.128 [R204+0x7800], [R104.64] ;  /* 0x0780000068cc7fae */ /* 0x0003e2000b901c4c */
[----:B------:R-:W-:Y:S01]  /*1f70*/  IADD3 R136, P6, R136, 0x300, RZ ;  /* 0x0000030088887810 */ /* 0x000fe20007fde0ff */
[----:B------:R-:W-:Y:S01]  /*1f80*/  CS2R R114, SRZ ;  /* 0x0000000000727805 */ /* 0x000fe2000001ff00 */
[----:B------:R-:W-:Y:S01]  /*1f90*/  IADD3.X R137, RZ, c[0x0][0x16c], R137, P4, P3 ;  /* 0x00005b00ff897a10 */ /* 0x000fe200027e6489 */
[----:B------:R-:W0:Y:S04]  /*1fa0*/  LDGDEPBAR ;  /* 0x00000000000079af */ /* 0x000e280000000000 */
[----:B------:R-:W-:Y:S01]  /*1fb0*/  BAR.SYNC.DEFER_BLOCKING 0x0 ;  /* 0x0000000000007b1d */ /* 0x000fe20000010000 */
[----:B------:R-:W-:Y:S01]  /*1fc0*/  IADD3 R5, P5, R2, c[0x0][0x168], RZ ;  /* 0x00005a0002057a10 */ /* 0x000fe20007fbe0ff */
[----:B--2---:R-:W-:Y:S01]  /*1fd0*/  CS2R R92, SRZ ;  /* 0x00000000005c7805 */ /* 0x004fe2000001ff00 */
[----:B------:R-:W-:Y:S01]  /*1fe0*/  IADD3 R3, P3, R3, 0x300, RZ ;  /* 0x0000030003037810 */ /* 0x000fe20007f7e0ff */
[----:B-1----:R-:W-:Y:S01]  /*1ff0*/  CS2R R104, SRZ ;  /* 0x0000000000687805 */ /* 0x002fe2000001ff00 */
[----:B------:R-:W-:Y:S01]  /*2000*/  IADD3 R2, P4, R24, 0x300, RZ ;  /* 0x0000030018027810 */ /* 0x000fe20007f9e0ff */
[----:B---3--:R-:W-:Y:S01]  /*2010*/  CS2R R94, SRZ ;  /* 0x00000000005e7805 */ /* 0x008fe2000001ff00 */
[----:B------:R-:W-:Y:S01]  /*2020*/  IADD3.X R4, RZ, c[0x0][0x16c], R4, P6, P2 ;  /* 0x00005b00ff047a10 */ /* 0x000fe200037e4404 */
[----:B----4-:R-:W-:Y:S01]  /*2030*/  CS2R R86, SRZ ;  /* 0x0000000000567805 */ /* 0x010fe2000001ff00 */
[----:B------:R-:W-:-:S02]  /*2040*/  IADD3 R24, P2, R21, c[0x0][0x160], RZ ;  /* 0x0000580015187a10 */ /* 0x000fc40007f5e0ff */
[----:B------:R-:W-:Y:S02]  /*2050*/  IADD3 R5, P6, R5, 0x300, RZ ;  /* 0x0000030005057810 */ /* 0x000fe40007fde0ff */
[----:B------:R-:W-:Y:S02]  /*2060*/  IADD3.X R7, RZ, c[0x0][0x16c], R7, P3, P1 ;  /* 0x00005b00ff077a10 */ /* 0x000fe40001fe2407 */
[----:B------:R-:W-:Y:S02]  /*2070*/  IADD3.X R6, RZ, c[0x0][0x16c], R6, P4, P0 ;  /* 0x00005b00ff067a10 */ /* 0x000fe400027e0406 */
[----:B------:R-:W-:Y:S02]  /*2080*/  IADD3 R21, P1, R8, c[0x0][0x160], RZ ;  /* 0x0000580008157a10 */ /* 0x000fe40007f3e0ff */
[----:B------:R-:W-:Y:S02]  /*2090*/  IADD3 R18, P4, R18, c[0x0][0x160], RZ ;  /* 0x0000580012127a10 */ /* 0x000fe40007f9e0ff */
[----:B------:R-:W-:-:S02]  /*20a0*/  IADD3 R8, P3, R24, 0x300, RZ ;  /* 0x0000030018087810 */ /* 0x000fc40007f7e0ff */
[----:B------:R-:W-:Y:S01]  /*20b0*/  IADD3 R19, P0, R19, c[0x0][0x160], RZ ;  /* 0x0000580013137a10 */ /* 0x000fe20007f1e0ff */
[----:B------:R-:W-:Y:S01]  /*20c0*/  @!PT LDS RZ, [RZ] ;  /* 0x00000000fffff984 */ /* 0x000fe20000000800 */
[----:B------:R-:W-:Y:S01]  /*20d0*/  @!PT LDS RZ, [RZ] ;  /* 0x00000000fffff984 */ /* 0x000fe20000000800 */
[----:B------:R-:W-:Y:S01]  /*20e0*/  @!PT LDS RZ, [RZ] ;  /* 0x00000000fffff984 */ /* 0x000fe20000000800 */
[----:B------:R1:W-:Y:S01]  /*20f0*/  LDGSTS.E.BYPASS.128 [R204+0x1c000], [R72.64+0x100] ;  /* 0x1c00010048cc7fae */ /* 0x0003e2000b901c4c */
[----:B------:R-:W-:Y:S02]  /*2100*/  IADD3.X R9, RZ, c[0x0][0x16c], R9, P6, P5 ;  /* 0x00005b00ff097a10 */ /* 0x000fe400037ea409 */
[----:B------:R-:W-:Y:S01]  /*2110*/  IADD3 R24, P5, R10, c[0x0][0x160], RZ ;  /* 0x000058000a187a10 */ /* 0x000fe20007fbe0ff */
[----:B------:R2:W-:Y:S01]  /*2120*/  LDGSTS.E.BYPASS.128 [R204+0x1c800], [R70.64+0x100] ;  /* 0x1c80010046cc7fae */ /* 0x0005e2000b901c4c */
[----:B------:R-:W-:Y:S02]  /*2130*/  IADD3 R10, P6, R18, 0x300, RZ ;  /* 0x00000300120a7810 */ /* 0x000fe40007fde0ff */
[----:B------:R-:W-:Y:S01]  /*2140*/  IADD3.X R11, RZ, c[0x0][0x164], R11, P3, P2 ;  /* 0x00005900ff0b7a10 */ /* 0x000fe20001fe440b */
[----:B------:R3:W-:Y:S01]  /*2150*/  LDGSTS.E.BYPASS.128 [R204+0x1d000], [R80.64+0x100] ;  /* 0x1d00010050cc7fae */ /* 0x0007e2000b901c4c */
[----:B------:R-:W-:-:S02]  /*2160*/  IADD3 R18, P2, R12, c[0x0][0x160], RZ ;  /* 0x000058000c127a10 */ /* 0x000fc40007f5e0ff */
[----:B------:R-:W-:Y:S01]  /*2170*/  IADD3 R12, P3, R19, 0x300, RZ ;  /* 0x00000300130c7810 */ /* 0x000fe20007f7e0ff */
        /* <DEDUP_REMOVED lines=11> */
[----:B------:R-:W-:Y:S01]  /*2230*/  IADD3.X R20, RZ, c[0x0][0x164], R20, P3, P5 ;  /* 0x00005900ff147a10 */ /* 0x000fe20001fea414 */
[----:B------:R1:W-:Y:S01]  /*2240*/  LDGSTS.E.BYPASS.128 [R204+0x1f800], [R84.64+0x100] ;  /* 0x1f80010054cc7fae */ /* 0x0003e2000b901c4c */
[----:B------:R-:W-:Y:S02]  /*2250*/  IADD3 R18, P6, R18, 0x300, RZ ;  /* 0x0000030012127810 */ /* 0x000fe40007fde0ff */
[----:B------:R-:W-:Y:S01]  /*2260*/  IADD3 R19, P1, R19, 0x300, RZ ;  /* 0x0000030013137810 */ /* 0x000fe20007f3e0ff */
[----:B------:R-:W0:Y:S01]  /*2270*/  LDGDEPBAR ;  /* 0x00000000000079af */ /* 0x000e220000000000 */
[----:B------:R-:W-:-:S02]  /*2280*/  IADD3 R21, P3, R21, 0x300, RZ ;  /* 0x0000030015157810 */ /* 0x000fc40007f7e0ff */
[----:B------:R-:W-:Y:S01]  /*2290*/  IADD3.X R22, RZ, c[0x0][0x164], R22, P6, P2 ;  /* 0x00005900ff167a10 */ /* 0x000fe200037e4416 */
[----:B------:R1:W-:Y:S01]  /*22a0*/  LDGSTS.E.BYPASS.128 [R204+0x8000], [R36.64+0x100] ;  /* 0x0800010024cc7fae */ /* 0x0003e2000b901c4c */
[----:B------:R-:W-:Y:S02]  /*22b0*/  IADD3.X R23, RZ, c[0x0][0x164], R23, P1, P4 ;  /* 0x00005900ff177a10 */ /* 0x000fe40000fe8417 */
[----:B------:R-:W-:Y:S01]  /*22c0*/  IADD3.X R0, RZ, c[0x0][0x164], R0, P3, P0 ;  /* 0x00005900ff007a10 */ /* 0x000fe20001fe0400 */
[----:B------:R1:W-:Y:S04]  /*22d0*/  LDGSTS.E.BYPASS.128 [R204+0x8800], [R34.64+0x100] ;  /* 0x0880010022cc7fae */ /* 0x0003e8000b901c4c */
        /* <DEDUP_REMOVED lines=14> */
[----:B------:R-:W0:Y:S04]  /*23c0*/  LDGDEPBAR ;  /* 0x00000000000079af */ /* 0x000e280000000000 */
[----:B------:R-:W-:Y:S06]  /*23d0*/  BAR.SYNC.DEFER_BLOCKING 0x0 ;  /* 0x0000000000007b1d */ /* 0x000fec0000010000 */
[----:B------:R-:W-:Y:S01]  /*23e0*/  @!PT LDS RZ, [RZ] ;  /* 0x00000000fffff984 */ /* 0x000fe20000000800 */
[----:B------:R-:W-:Y:S01]  /*23f0*/  @!PT LDS RZ, [RZ] ;  /* 0x00000000fffff984 */ /* 0x000fe20000000800 */
[----:B------:R-:W-:Y:S01]  /*2400*/  @!PT LDS RZ, [RZ] ;  /* 0x00000000fffff984 */ /* 0x000fe20000000800 */
[----:B------:R1:W-:Y:S04]  /*2410*/  LDGSTS.E.BYPASS.128 [R204+0x20000], [R72.64+0x200] ;  /* 0x2000020048cc7fae */ /* 0x0003e8000b901c4c */
[----:B------:R2:W-:Y:S04]  /*2420*/  LDGSTS.E.BYPASS.128 [R204+0x20800], [R70.64+0x200] ;  /* 0x2080020046cc7fae */ /* 0x0005e8000b901c4c */
[----:B------:R3:W-:Y:S04]  /*2430*/  LDGSTS.E.BYPASS.128 [R204+0x21000], [R80.64+0x200] ;  /* 0x2100020050cc7fae */ /* 0x0007e8000b901c4c */
[----:B------:R4:W-:Y:S04]  /*2440*/  LDGSTS.E.BYPASS.128 [R204+0x21800], [R78.64+0x200] ;  /* 0x218002004ecc7fae */ /* 0x0009e8000b901c4c */
[----:B------:R1:W-:Y:S01]  /*2450*/  LDGSTS.E.BYPASS.128 [R204+0x22000], [R76.64+0x200] ;  /* 0x220002004ccc7fae */ /* 0x0003e2000b901c4c */
[----:B--2---:R-:W-:-:S03]  /*2460*/  CS2R R70, SRZ ;  /* 0x0000000000467805 */ /* 0x004fc6000001ff00 */
[----:B------:R2:W-:Y:S01]  /*2470*/  LDGSTS.E.BYPASS.128 [R204+0x22800], [R74.64+0x200] ;  /* 0x228002004acc7fae */ /* 0x0005e2000b901c4c */
[----:B---3--:R-:W-:-:S03]  /*2480*/  CS2R R80, SRZ ;  /* 0x0000000000507805 */ /* 0x008fc6000001ff00 */
[----:B------:R3:W-:Y:S01]  /*2490*/  LDGSTS.E.BYPASS.128 [R204+0x23000], [R82.64+0x200] ;  /* 0x2300020052cc7fae */ /* 0x0007e2000b901c4c */
[----:B----4-:R-:W-:-:S03]  /*24a0*/  CS2R R78, SRZ ;  /* 0x00000000004e7805 */ /* 0x010fc6000001ff00 */
[----:B------:R4:W-:Y:S01]  /*24b0*/  LDGSTS.E.BYPASS.128 [R204+0x23800], [R84.64+0x200] ;  /* 0x2380020054cc7fae */ /* 0x0009e2000b901c4c */
[----:B-1----:R-:W-:-:S03]  /*24c0*/  CS2R R76, SRZ ;  /* 0x00000000004c7805 */ /* 0x002fc6000001ff00 */
[----:B------:R-:W0:Y:S04]  /*24d0*/  LDGDEPBAR ;  /* 0x00000000000079af */ /* 0x000e280000000000 */
[----:B------:R1:W-:Y:S01]  /*24e0*/  LDGSTS.E.BYPASS.128 [R204+0x10000], [R36.64+0x200] ;  /* 0x1000020024cc7fae */ /* 0x0003e2000b901c4c */
[----:B---3--:R-:W-:-:S03]  /*24f0*/  CS2R R82, SRZ ;  /* 0x0000000000527805 */ /* 0x008fc6000001ff00 */
[----:B------:R3:W-:Y:S01]  /*2500*/  LDGSTS.E.BYPASS.128 [R204+0x10800], [R34.64+0x200] ;  /* 0x1080020022cc7fae */ /* 0x0007e2000b901c4c */
[----:B----4-:R-:W-:-:S03]  /*2510*/  CS2R R84, SRZ ;  /* 0x0000000000547805 */ /* 0x010fc6000001ff00 */
[----:B------:R4:W-:Y:S04]  /*2520*/  LDGSTS.E.BYPASS.128 [R204+0x11000], [R32.64+0x200] ;  /* 0x1100020020cc7fae */ /* 0x0009e8000b901c4c */
[----:B------:R2:W-:Y:S01]  /*2530*/  LDGSTS.E.BYPASS.128 [R204+0x11800], [R66.64+0x200] ;  /* 0x1180020042cc7fae */ /* 0x0005e2000b901c4c */
[----:B-1----:R-:W-:-:S03]  /*2540*/  CS2R R36, SRZ ;  /* 0x0000000000247805 */ /* 0x002fc6000001ff00 */
[----:B------:R1:W-:Y:S01]  /*2550*/  LDGSTS.E.BYPASS.128 [R204+0x12000], [R64.64+0x200] ;  /* 0x1200020040cc7fae */ /* 0x0003e2000b901c4c */
[----:B---3--:R-:W-:-:S03]  /*2560*/  CS2R R34, SRZ ;  /* 0x0000000000227805 */ /* 0x008fc6000001ff00 */
[----:B------:R3:W-:Y:S01]  /*2570*/  LDGSTS.E.BYPASS.128 [R204+0x12800], [R62.64+0x200] ;  /* 0x128002003ecc7fae */ /* 0x0007e2000b901c4c */
[----:B----4-:R-:W-:-:S03]  /*2580*/  CS2R R32, SRZ ;  /* 0x0000000000207805 */ /* 0x010fc6000001ff00 */
[----:B------:R4:W-:Y:S04]  /*2590*/  LDGSTS.E.BYPASS.128 [R204+0x13000], [R60.64+0x200] ;  /* 0x130002003ccc7fae */ /* 0x0009e8000b901c4c */
[----:B------:R2:W-:Y:S01]  /*25a0*/  LDGSTS.E.BYPASS.128 [R204+0x13800], [R58.64+0x200] ;  /* 0x138002003acc7fae */ /* 0x0005e2000b901c4c */
[----:B-1----:R-:W-:-:S03]  /*25b0*/  LOP3.LUT R65, R49, 0x40, RZ, 0xfc, !PT ;  /* 0x0000004031417812 */ /* 0x002fc600078efcff */
[----:B------:R1:W-:Y:S01]  /*25c0*/  LDGSTS.E.BYPASS.128 [R204+0x14000], [R56.64+0x200] ;  /* 0x1400020038cc7fae */ /* 0x0003e2000b901c4c */
[--C-:B------:R-:W-:Y:S01]  /*25d0*/  LOP3.LUT R172, R65, 0x18, R176.reuse, 0x78, !PT ;  /* 0x0000001841ac7812 */ /* 0x100fe200078e78b0 */
[----:B---3--:R-:W-:Y:S01]  /*25e0*/  CS2R R62, SRZ ;  /* 0x00000000003e7805 */ /* 0x008fe2000001ff00 */
[----:B------:R-:W-:Y:S01]  /*25f0*/  LOP3.LUT R176, R177, 0x7, R176, 0xf8, !PT ;  /* 0x00000007b1b07812 */ /* 0x000fe200078ef8b0 */
[----:B------:R3:W-:Y:S01]  /*2600*/  LDGSTS.E.BYPASS.128 [R204+0x14800], [R54.64+0x200] ;  /* 0x1480020036cc7fae */ /* 0x0007e2000b901c4c */
[----:B----4-:R-:W-:-:S03]  /*2610*/  CS2R R60, SRZ ;  /* 0x00000000003c7805 */ /* 0x010fc6000001ff00 */
[----:B------:R4:W-:Y:S01]  /*2620*/  LDGSTS.E.BYPASS.128 [R204+0x15000], [R52.64+0x200] ;  /* 0x1500020034cc7fae */ /* 0x0009e2000b901c4c */
[----:B------:R-:W-:Y:S01]  /*2630*/  IMAD.SHL.U32 R175, R176, 0x80, RZ ;  /* 0x00000080b0af7824 */ /* 0x000fe200078e00ff */
[----:B--2---:R-:W-:Y:S02]  /*2640*/  CS2R R58, SRZ ;  /* 0x00000000003a7805 */ /* 0x004fe4000001ff00 */
[----:B------:R2:W-:Y:S01]  /*2650*/  LDGSTS.E.BYPASS.128 [R204+0x15800], [R50.64+0x200] ;  /* 0x1580020032cc7fae */ /* 0x0005e2000b901c4c */
[----:B-1----:R-:W-:Y:S01]  /*2660*/  CS2R R56, SRZ ;  /* 0x0000000000387805 */ /* 0x002fe2000001ff00 */
[----:B------:R-:W-:Y:S02]  /*2670*/  LOP3.LUT R174, R175, R178, RZ, 0xfc, !PT ;  /* 0x000000b2afae7212 */ /* 0x000fe400078efcff */
[----:B------:R1:W-:Y:S01]  /*2680*/  LDGSTS.E.BYPASS.128 [R204+0x16000], [R46.64+0x200] ;  /* 0x160002002ecc7fae */ /* 0x0003e2000b901c4c */
[----:B---3--:R-:W-:-:S03]  /*2690*/  CS2R R54, SRZ ;  /* 0x0000000000367805 */ /* 0x008fc6000001ff00 */
[----:B------:R3:W-:Y:S01]  /*26a0*/  LDGSTS.E.BYPASS.128 [R204+0x16800], [R38.64+0x200] ;  /* 0x1680020026cc7fae */ /* 0x0007e2000b901c4c */
[----:B----4-:R-:W-:-:S03]  /*26b0*/  CS2R R52, SRZ ;  /* 0x0000000000347805 */ /* 0x010fc6000001ff00 */
[----:B------:R4:W-:Y:S01]  /*26c0*/  LDGSTS.E.BYPASS.128 [R204+0x17000], [R44.64+0x200] ;  /* 0x170002002ccc7fae */ /* 0x0009e2000b901c4c */
[----:B--2---:R-:W-:Y:S02]  /*26d0*/  LOP3.LUT R50, R205, 0x8, RZ, 0xc0, !PT ;  /* 0x00000008cd327812 */ /* 0x004fe400078ec0ff */
[--C-:B------:R-:W-:Y:S01]  /*26e0*/  LOP3.LUT R51, R194, 0x30, R205.reuse, 0xf8, !PT ;  /* 0x00000030c2337812 */ /* 0x100fe200078ef8cd */
[----:B------:R2:W-:Y:S01]  /*26f0*/  LDGSTS.E.BYPASS.128 [R204+0x17800], [R68.64+0x200] ;  /* 0x1780020044cc7fae */ /* 0x0005e2000b901c4c */
[----:B------:R-:W-:Y:S01]  /*2700*/  LOP3.LUT R64, R50, 0x50, RZ, 0xfc, !PT ;  /* 0x0000005032407812 */ /* 0x000fe200078efcff */
[----:B-1----:R-:W-:Y:S01]  /*2710*/  CS2R R46, SRZ ;  /* 0x00000000002e7805 */ /* 0x002fe2000001ff00 */
[C-C-:B------:R-:W-:Y:S01]  /*2720*/  LOP3.LUT R196, R51.reuse, 0x30, R50.reuse, 0x1e, !PT ;  /* 0x0000003033c47812 */ /* 0x140fe200078e1e32 */
[----:B------:R-:W0:Y:S01]  /*2730*/  LDGDEPBAR ;  /* 0x00000000000079af */ /* 0x000e220000000000 */
[--C-:B------:R-:W-:Y:S01]  /*2740*/  LOP3.LUT R188, R51, 0x70, R50.reuse, 0x1e, !PT ;  /* 0x0000007033bc7812 */ /* 0x100fe200078e1e32 */
[----:B---3--:R-:W-:Y:S01]  /*2750*/  CS2R R38, SRZ ;  /* 0x0000000000267805 */ /* 0x008fe2000001ff00 */
[----:B------:R-:W-:Y:S01]  /*2760*/  LOP3.LUT R50, R205, 0x10, R50, 0x2e, !PT ;  /* 0x00000010cd327812 */ /* 0x000fe200078e2e32 */
[----:B----4-:R-:W-:Y:S01]  /*2770*/  CS2R R44, SRZ ;  /* 0x00000000002c7805 */ /* 0x010fe2000001ff00 */
[----:B------:R-:W-:-:S02]  /*2780*/  LOP3.LUT R64, R64, 0x10, R205, 0x78, !PT ;  /* 0x0000001040407812 */ /* 0x000fc400078e78cd */
[--C-:B------:R-:W-:Y:S01]  /*2790*/  LOP3.LUT R51, R50, 0x20, R205.reuse, 0xf8, !PT ;  /* 0x0000002032337812 */ /* 0x100fe200078ef8cd */
[----:B--2---:R-:W-:Y:S01]  /*27a0*/  CS2R R68, SRZ ;  /* 0x0000000000447805 */ /* 0x004fe2000001ff00 */
[----:B------:R-:W-:Y:S02]  /*27b0*/  LOP3.LUT R67, R64, 0x20, R205, 0xf8, !PT ;  /* 0x0000002040437812 */ /* 0x000fe400078ef8cd */
[-C--:B------:R-:W-:Y:S02]  /*27c0*/  LOP3.LUT R200, R51, R194.reuse, RZ, 0x3c, !PT ;  /* 0x000000c233c87212 */ /* 0x080fe400078e3cff */
[----:B------:R-:W-:Y:S02]  /*27d0*/  LOP3.LUT R192, R67, R194, RZ, 0x3c, !PT ;  /* 0x000000c243c07212 */ /* 0x000fe400078e3cff */
[----:B------:R-:W-:Y:S02]  /*27e0*/  LOP3.LUT R194, R194, 0x40, R49, 0x1e, !PT ;  /* 0x00000040c2c27812 */ /* 0x000fe400078e1e31 */
[----:B------:R-:W-:-:S02]  /*27f0*/  IADD3 R49, R175, 0x1000, RZ ;  /* 0x00001000af317810 */ /* 0x000fc40007ffe0ff */
[-C--:B------:R-:W-:Y:S02]  /*2800*/  LOP3.LUT R182, R194, R181.reuse, RZ, 0xfc, !PT ;  /* 0x000000b5c2b67212 */ /* 0x080fe400078efcff */
[-C--:B------:R-:W-:Y:S02]  /*2810*/  LOP3.LUT R183, R196, R181.reuse, RZ, 0xfc, !PT ;  /* 0x000000b5c4b77212 */ /* 0x080fe400078efcff */
[-C--:B------:R-:W-:Y:S02]  /*2820*/  LOP3.LUT R179, R188, R181.reuse, RZ, 0xfc, !PT ;  /* 0x000000b5bcb37212 */ /* 0x080fe400078efcff */
[----:B------:R-:W-:Y:S02]  /*2830*/  LOP3.LUT R185, R200, R181, RZ, 0xfc, !PT ;  /* 0x000000b5c8b97212 */ /* 0x000fe400078efcff */
[-C--:B------:R-:W-:Y:S02]  /*2840*/  LOP3.LUT R193, R194, R203.reuse, RZ, 0xfc, !PT ;  /* 0x000000cbc2c17212 */ /* 0x080fe400078efcff */
[----:B------:R-:W-:-:S02]  /*2850*/  LOP3.LUT R195, R196, R203, RZ, 0xfc, !PT ;  /* 0x000000cbc4c37212 */ /* 0x000fc400078efcff */
[-C--:B------:R-:W-:Y:S02]  /*2860*/  LOP3.LUT R187, R188, R203.reuse, RZ, 0xfc, !PT ;  /* 0x000000cbbcbb7212 */ /* 0x080fe400078efcff */
[----:B------:R-:W-:Y:S02]  /*2870*/  LOP3.LUT R170, R49, R178, RZ, 0xfc, !PT ;  /* 0x000000b231aa7212 */ /* 0x000fe400078efcff */
[----:B------:R-:W-:Y:S02]  /*2880*/  LOP3.LUT R199, R200, R203, RZ, 0xfc, !PT ;  /* 0x000000cbc8c77212 */ /* 0x000fe400078efcff */
[C---:B------:R-:W-:Y:S02]  /*2890*/  LOP3.LUT R181, R192.reuse, R181, RZ, 0xfc, !PT ;  /* 0x000000b5c0b57212 */ /* 0x040fe400078efcff */
[----:B------:R-:W-:Y:S02]  /*28a0*/  LOP3.LUT R191, R192, R203, RZ, 0xfc, !PT ;  /* 0x000000cbc0bf7212 */ /* 0x000fe400078efcff */
.L_x_1:
[----:B------:R-:W-:-:S04]  /*28b0*/  DEPBAR.LE SB0, 0x4 ;  /* 0x000081000000791a */ /* 0x000fc80000000000 */
[----:B------:R-:W-:Y:S01]  /*28c0*/  UIADD3 UR9, UR9, 0x1, URZ ;  /* 0x0000000109097890 */ /* 0x000fe2000fffe03f */
[----:B------:R-:W-:Y:S01]  /*28d0*/  IMAD.IADD R29, R178, 0x1, R175 ;  /* 0x00000001b21d7824 */ /* 0x000fe200078e02af */
[----:B------:R-:W-:Y:S01]  /*28e0*/  UIADD3 UR8, UR8, 0x1, URZ ;  /* 0x0000000108087890 */ /* 0x000fe2000fffe03f */
[----:B------:R-:W-:Y:S01]  /*28f0*/  IMAD.IADD R28, R202, 0x1, R203 ;  /* 0x00000001ca1c7824 */ /* 0x000fe200078e02cb */
[----:B------:R-:W-:Y:S01]  /*2900*/  UISETP.GE.AND UP0, UPT, UR9, 0x3, UPT ;  /* 0x000000030900788c */ /* 0x000fe2000bf06270 */
[----:B------:R-:W-:Y:S01]  /*2910*/  IMAD.IADD R207, R203, 0x1, R200 ;  /* 0x00000001cbcf7824 */ /* 0x000fe200078e02c8 */
[----:B------:R-:W-:Y:S02]  /*2920*/  UISETP.GE.AND UP1, UPT, UR8, 0x3, UPT ;  /* 0x000000030800788c */ /* 0x000fe4000bf26270 */
[----:B------:R-:W-:Y:S02]  /*2930*/  USEL UR9, UR9, URZ, !UP0 ;  /* 0x0000003f09097287 */ /* 0x000fe4000c000000 */
[----:B------:R-:W-:-:S02]  /*2940*/  UISETP.GE.U32.AND UP0, UPT, UR4, 0x1d, UPT ;  /* 0x0000001d0400788c */ /* 0x000fc4000bf06070 */
[----:B------:R-:W-:Y:S02]  /*2950*/  ULEA UR10, UR9, 0x18000, 0xe ;  /* 0x00018000090a7891 */ /* 0x000fe4000f8e703f */
[----:B------:R-:W-:Y:S02]  /*2960*/  USHF.L.U32 UR11, UR9, 0xf, URZ ;  /* 0x0000000f090b7899 */ /* 0x000fe4000800063f */
[----:B------:R-:W-:Y:S02]  /*2970*/  UISETP.GE.U32.AND.EX UP0, UPT, UR5, URZ, UPT, UP0 ;  /* 0x0000003f0500728c */ /* 0x000fe4000bf06100 */
[----:B------:R-:W-:Y:S01]  /*2980*/  LEA R124, R186, UR10, 0x1 ;  /* 0x0000000aba7c7c11 */ /* 0x000fe2000f8e08ff */
[----:B------:R-:W-:Y:S01]  /*2990*/  BAR.SYNC.DEFER_BLOCKING 0x0 ;  /* 0x0000000000007b1d */ /* 0x000fe20000010000 */
[----:B------:R-:W-:Y:S01]  /*29a0*/  LEA R48, R174, UR11, 0x1 ;  /* 0x0000000bae307c11 */ /* 0x000fe2000f8e08ff */
[----:B------:R-:W-:Y:S01]  /*29b0*/  USEL UR8, UR8, URZ, !UP1 ;  /* 0x0000003f08087287 */ /* 0x000fe2000c800000 */
[----:B------:R-:W-:Y:S01]  /*29c0*/  LEA R24, R170, UR11, 0x1 ;  /* 0x0000000baa187c11 */ /* 0x000fe2000f8e08ff */
[----:B------:R-:W-:Y:S01]  /*29d0*/  UIADD3 UR4, UP1, UR4, 0x1, URZ ;  /* 0x0000000104047890 */ /* 0x000fe2000ff3e03f */
[----:B------:R-:W-:-:S02]  /*29e0*/  LEA R108, R201, UR10, 0x1 ;  /* 0x0000000ac96c7c11 */ /* 0x000fc4000f8e08ff */
[----:B------:R-:W-:Y:S01]  /*29f0*/  LEA R65, R29, UR11, 0x1 ;  /* 0x0000000b1d417c11 */ /* 0x000fe2000f8e08ff */
[----:B------:R-:W-:Y:S01]  /*2a00*/  UIADD3.X UR5, URZ, UR5, URZ, UP1, !UPT ;  /* 0x000000053f057290 */ /* 0x000fe20008ffe43f */
[----:B------:R-:W-:Y:S02]  /*2a10*/  LEA R116, R28, UR10, 0x1 ;  /* 0x0000000a1c747c11 */ /* 0x000fe4000f8e08ff */
[----:B------:R-:W-:Y:S02]  /*2a20*/  LEA R40, R199, UR10, 0x1 ;  /* 0x0000000ac7287c11 */ /* 0x000fe4000f8e08ff */
[----:B------:R-:W-:Y:S02]  /*2a30*/  LEA R207, R207, UR10, 0x1 ;  /* 0x0000000acfcf7c11 */ /* 0x000fe4000f8e08ff */
[----:B------:R-:W-:Y:S02]  /*2a40*/  LEA R64, R185, UR10, 0x1 ;  /* 0x0000000ab9407c11 */ /* 0x000fe4000f8e08ff */
[----:B------:R-:W-:-:S02]  /*2a50*/  LEA R209, R183, UR10, 0x1 ;  /* 0x0000000ab7d17c11 */ /* 0x000fc4000f8e08ff */
[----:B------:R-:W-:Y:S01]  /*2a60*/  PLOP3.LUT P0, PT, PT, PT, UP0, 0x80, 0x0 ;  /* 0x000000000000781c */ /* 0x000fe20003f0f008 */
[----:B------:R-:W-:Y:S04]  /*2a70*/  LDSM.16.M88.4 R48, [R48] ;  /* 0x000000003030783b */ /* 0x000fe80000000200 */
[----:B------:R-:W-:Y:S04]  /*2a80*/  LDSM.16.M88.4 R24, [R24] ;  /* 0x000000001818783b */ /* 0x000fe80000000200 */
[----:B------:R-:W-:Y:S04]  /*2a90*/  LDSM.16.M88.4 R28, [R65+0x4000] ;  /* 0x00400000411c783b */ /* 0x000fe80000000200 */
[----:B------:R-:W1:Y:S04]  /*2aa0*/  LDSM.16.M88.4 R88, [R116+0x1000] ;  /* 0x001000007458783b */ /* 0x000e680000000200 */
[----:B------:R-:W2:Y:S04]  /*2ab0*/  LDSM.16.M88.4 R124, [R124] ;  /* 0x000000007c7c783b */ /* 0x000ea80000000200 */
[----:B------:R-:W3:Y:S04]  /*2ac0*/  LDSM.16.M88.4 R108, [R108] ;  /* 0x000000006c6c783b */ /* 0x000ee80000000200 */
[----:B------:R-:W4:Y:S04]  /*2ad0*/  LDSM.16.M88.4 R120, [R65+0x6000] ;  /* 0x006000004178783b */ /* 0x000f280000000200 */
[----:B------:R-:W2:Y:S04]  /*2ae0*/  LDSM.16.M88.4 R132, [R116+0x3000] ;  /* 0x003000007484783b */ /* 0x000ea80000000200 */
[----:B------:R-:W2:Y:S04]  /*2af0*/  LDSM.16.M88.4 R72, [R207+0x1000] ;  /* 0x00100000cf48783b */ /* 0x000ea80000000200 */
[----:B------:R-:W2:Y:S04]  /*2b00*/  LDSM.16.M88.4 R40, [R40] ;  /* 0x000000002828783b */ /* 0x000ea80000000200 */
[----:B------:R-:W3:Y:S01]  /*2b10*/  LDSM.16.M88.4 R64, [R64] ;  /* 0x000000004040783b */ /* 0x000ee20000000200 */
[C---:B-1----:R-:W-:Y:S08]  /*2b20*/  HMMA.16816.F32.BF16 R52, R88.reuse, R48, R52 ;  /* 0x000000305834723c */ /* 0x042ff00000041834 */
[C---:B------:R-:W-:Y:S08]  /*2b30*/  HMMA.16816.F32.BF16 R56, R88.reuse, R24, R56 ;  /* 0x000000185838723c */ /* 0x040ff00000041838 */
[----:B------:R-:W-:Y:S08]  /*2b40*/  HMMA.16816.F32.BF16 R60, R88, R28, R60 ;  /* 0x0000001c583c723c */ /* 0x000ff0000004183c */
[C---:B--2---:R-:W-:Y:S08]  /*2b50*/  HMMA.16816.F32.BF16 R100, R124.reuse, R48, R100 ;  /* 0x000000307c64723c */ /* 0x044ff00000041864 */
[C---:B------:R-:W-:Y:S08]  /*2b60*/  HMMA.16816.F32.BF16 R104, R124.reuse, R24, R104 ;  /* 0x000000187c68723c */ /* 0x040ff00000041868 */
[----:B------:R-:W-:Y:S08]  /*2b70*/  HMMA.16816.F32.BF16 R112, R124, R28, R112 ;  /* 0x0000001c7c70723c */ /* 0x000ff00000041870 */
[C---:B---3--:R-:W-:Y:S08]  /*2b80*/  HMMA.16816.F32.BF16 R32, R108.reuse, R48, R32 ;  /* 0x000000306c20723c */ /* 0x048ff00000041820 */
[C---:B------:R-:W-:Y:S08]  /*2b90*/  HMMA.16816.F32.BF16 R36, R108.reuse, R24, R36 ;  /* 0x000000186c24723c */ /* 0x040ff00000041824 */
[C---:B------:R-:W-:Y:S08]  /*2ba0*/  HMMA.16816.F32.BF16 R44, R108.reuse, R28, R44 ;  /* 0x0000001c6c2c723c */ /* 0x040ff0000004182c */
[-C--:B----4-:R-:W-:Y:S08]  /*2bb0*/  HMMA.16816.F32.BF16 R80, R108, R120.reuse, R80 ;  /* 0x000000786c50723c */ /* 0x090ff00000041850 */
[-C--:B------:R-:W-:Y:S08]  /*2bc0*/  HMMA.16816.F32.BF16 R88, R88, R120.reuse, R96 ;  /* 0x000000785858723c */ /* 0x080ff00000041860 */
[----:B------:R-:W-:Y:S08]  /*2bd0*/  HMMA.16816.F32.BF16 R124, R124, R120, R92 ;  /* 0x000000787c7c723c */ /* 0x000ff0000004185c */
[C---:B------:R-:W-:Y:S08]  /*2be0*/  HMMA.16816.F32.BF16 R116, R132.reuse, R48, R84 ;  /* 0x000000308474723c */ /* 0x040ff00000041854 */
[C---:B------:R-:W-:Y:S07]  /*2bf0*/  HMMA.16816.F32.BF16 R96, R132.reuse, R24, R76 ;  /* 0x000000188460723c */ /* 0x040fee000004184c */
[----:B------:R-:W-:Y:S01]  /*2c00*/  LEA R25, R173, UR11, 0x1 ;  /* 0x0000000bad197c11 */ /* 0x000fe2000f8e08ff */
[----:B------:R-:W-:Y:S01]  /*2c10*/  HMMA.16816.F32.BF16 R108, R132, R28, R68 ;  /* 0x0000001c846c723c */ /* 0x000fe20000041844 */
[----:B------:R-:W-:-:S05]  /*2c20*/  IMAD.IADD R24, R203, 0x1, R198 ;  /* 0x00000001cb187824 */ /* 0x000fca00078e02c6 */
[----:B------:R-:W-:Y:S02]  /*2c30*/  LEA R208, R24, UR10, 0x1 ;  /* 0x0000000a18d07c11 */ /* 0x000fe4000f8e08ff */
[----:B------:R-:W-:Y:S01]  /*2c40*/  HMMA.16816.F32.BF16 R92, R132, R120, R128 ;  /* 0x00000078845c723c */ /* 0x000fe20000041880 */
[----:B------:R1:W2:Y:S06]  /*2c50*/  LDSM.16.M88.4 R132, [R207+0x3000] ;  /* 0x00300000cf84783b */ /* 0x0002ac0000000200 */
[----:B------:R-:W-:Y:S01]  /*2c60*/  IMAD R121, R176, 0x100, R25 ;  /* 0x00000100b0797824 */ /* 0x000fe200078e0219 */
[C---:B------:R-:W-:Y:S01]  /*2c70*/  HMMA.16816.F32.BF16 R52, R72.reuse, R50, R52 ;  /* 0x000000324834723c */ /* 0x040fe20000041834 */
[----:B------:R-:W-:Y:S01]  /*2c80*/  LEA R128, R197, UR10, 0x1 ;  /* 0x0000000ac5807c11 */ /* 0x000fe2000f8e08ff */
[----:B-1----:R-:W-:Y:S01]  /*2c90*/  IMAD.IADD R207, R203, 0x1, R196 ;  /* 0x00000001cbcf7824 */ /* 0x002fe200078e02c4 */
[----:B------:R-:W-:Y:S01]  /*2ca0*/  LEA R120, R184, UR10, 0x1 ;  /* 0x0000000ab8787c11 */ /* 0x000fe2000f8e08ff */
[----:B------:R-:W-:Y:S03]  /*2cb0*/  LDSM.16.M88.4 R84, [R121] ;  /* 0x000000007954783b */ /* 0x000fe60000000200 */
[----:B------:R-:W-:Y:S01]  /*2cc0*/  LEA R207, R207, UR10, 0x1 ;  /* 0x0000000acfcf7c11 */ /* 0x000fe2000f8e08ff */
[C---:B------:R-:W-:Y:S01]  /*2cd0*/  HMMA.16816.F32.BF16 R56, R72.reuse, R26, R56 ;  /* 0x0000001a4838723c */ /* 0x040fe20000041838 */
[----:B------:R-:W-:Y:S04]  /*2ce0*/  LDSM.16.M88.4 R76, [R121+0x2000] ;  /* 0x00200000794c783b */ /* 0x000fe80000000200 */
[----:B------:R-:W-:Y:S03]  /*2cf0*/  LDSM.16.M88.4 R68, [R121+0x4000] ;  /* 0x004000007944783b */ /* 0x000fe60000000200 */
[----:B------:R-:W-:Y:S01]  /*2d00*/  HMMA.16816.F32.BF16 R60, R72, R30, R60 ;  /* 0x0000001e483c723c */ /* 0x000fe2000004183c */
[----:B------:R-:W-:Y:S07]  /*2d10*/  LDSM.16.M88.4 R128, [R128] ;  /* 0x000000008080783b */ /* 0x000fee0000000200 */
[C---:B------:R-:W-:Y:S08]  /*2d20*/  HMMA.16816.F32.BF16 R32, R40.reuse, R50, R32 ;  /* 0x000000322820723c */ /* 0x040ff00000041820 */
[C---:B------:R-:W-:Y:S08]  /*2d30*/  HMMA.16816.F32.BF16 R36, R40.reuse, R26, R36 ;  /* 0x0000001a2824723c */ /* 0x040ff00000041824 */
[C---:B------:R-:W-:Y:S08]  /*2d40*/  HMMA.16816.F32.BF16 R44, R40.reuse, R30, R44 ;  /* 0x0000001e282c723c */ /* 0x040ff0000004182c */
[-C--:B------:R-:W-:Y:S01]  /*2d50*/  HMMA.16816.F32.BF16 R80, R40, R122.reuse, R80 ;  /* 0x0000007a2850723c */ /* 0x080fe20000041850 */
[----:B------:R-:W-:Y:S07]  /*2d60*/  LDSM.16.M88.4 R40, [R121+0x6000] ;  /* 0x006000007928783b */ /* 0x000fee0000000200 */
[----:B------:R-:W-:Y:S01]  /*2d70*/  HMMA.16816.F32.BF16 R72, R72, R122, R88 ;  /* 0x0000007a4848723c */ /* 0x000fe20000041858 */
[----:B------:R-:W1:Y:S07]  /*2d80*/  LDSM.16.M88.4 R88, [R208+0x1000] ;  /* 0x00100000d058783b */ /* 0x000e6e0000000200 */
[C---:B------:R-:W-:Y:S08]  /*2d90*/  HMMA.16816.F32.BF16 R100, R64.reuse, R50, R100 ;  /* 0x000000324064723c */ /* 0x040ff00000041864 */
[C---:B------:R-:W-:Y:S08]  /*2da0*/  HMMA.16816.F32.BF16 R104, R64.reuse, R26, R104 ;  /* 0x0000001a4068723c */ /* 0x040ff00000041868 */
[C---:B------:R-:W-:Y:S08]  /*2db0*/  HMMA.16816.F32.BF16 R112, R64.reuse, R30, R112 ;  /* 0x0000001e4070723c */ /* 0x040ff00000041870 */
[----:B------:R-:W-:Y:S01]  /*2dc0*/  HMMA.16816.F32.BF16 R64, R64, R122, R124 ;  /* 0x0000007a4040723c */ /* 0x000fe2000004187c */
[----:B------:R3:W4:Y:S07]  /*2dd0*/  LDSM.16.M88.4 R124, [R120] ;  /* 0x00000000787c783b */ /* 0x00072e0000000200 */
[C---:B--2---:R-:W-:Y:S01]  /*2de0*/  HMMA.16816.F32.BF16 R24, R132.reuse, R26, R96 ;  /* 0x0000001a8418723c */ /* 0x044fe20000041860 */
[----:B------:R-:W2:Y:S07]  /*2df0*/  LDSM.16.M88.4 R96, [R208+0x3000] ;  /* 0x00300000d060783b */ /* 0x000eae0000000200 */
[C---:B------:R-:W-:Y:S07]  /*2e00*/  HMMA.16816.F32.BF16 R48, R132.reuse, R50, R116 ;  /* 0x000000328430723c */ /* 0x040fee0000041874 */
[----:B------:R-:W-:Y:S01]  /*2e10*/  LEA R116, R195, UR10, 0x1 ;  /* 0x0000000ac3747c11 */ /* 0x000fe2000f8e08ff */
[C---:B------:R-:W-:Y:S01]  /*2e20*/  HMMA.16816.F32.BF16 R28, R132.reuse, R30, R108 ;  /* 0x0000001e841c723c */ /* 0x040fe2000004186c */
[----:B------:R-:W-:Y:S04]  /*2e30*/  LDSM.16.M88.4 R108, [R207+0x1000] ;  /* 0x00100000cf6c783b */ /* 0x000fe80000000200 */
[----:B------:R-:W2:Y:S03]  /*2e40*/  LDSM.16.M88.4 R116, [R116] ;  /* 0x000000007474783b */ /* 0x000ea60000000200 */
[----:B---3--:R-:W-:Y:S01]  /*2e50*/  HMMA.16816.F32.BF16 R120, R132, R122, R92 ;  /* 0x0000007a8478723c */ /* 0x008fe2000004185c */
[----:B------:R-:W3:Y:S06]  /*2e60*/  LDSM.16.M88.4 R92, [R209] ;  /* 0x00000000d15c783b */ /* 0x000eec0000000200 */
[----:B------:R-:W-:Y:S01]  /*2e70*/  IMAD.IADD R132, R203, 0x1, R192 ;  /* 0x00000001cb847824 */ /* 0x000fe200078e02c0 */
[----:B-1----:R-:W-:Y:S04]  /*2e80*/  HMMA.16816.F32.BF16 R52, R88, R84, R52 ;  /* 0x000000545834723c */ /* 0x002fe80000041834 */
[----:B------:R-:W-:-:S04]  /*2e90*/  LEA R132, R132, UR10, 0x1 ;  /* 0x0000000a84847c11 */ /* 0x000fc8000f8e08ff */
[C---:B------:R-:W-:Y:S08]  /*2ea0*/  HMMA.16816.F32.BF16 R56, R88.reuse, R76, R56 ;  /* 0x0000004c5838723c */ /* 0x040ff00000041838 */
[C---:B------:R-:W-:Y:S08]  /*2eb0*/  HMMA.16816.F32.BF16 R60, R88.reuse, R68, R60 ;  /* 0x00000044583c723c */ /* 0x040ff0000004183c */
[----:B------:R-:W-:Y:S01]  /*2ec0*/  HMMA.16816.F32.BF16 R72, R88, R40, R72 ;  /* 0x000000285848723c */ /* 0x000fe20000041848 */
[----:B------:R1:W2:Y:S07]  /*2ed0*/  LDSM.16.M88.4 R88, [R207+0x3000] ;  /* 0x00300000cf58783b */ /* 0x0002ae0000000200 */
[----:B------:R-:W-:Y:S01]  /*2ee0*/  HMMA.16816.F32.BF16 R32, R128, R84, R32 ;  /* 0x000000548020723c */ /* 0x000fe20000041820 */
[----:B-1----:R-:W-:-:S05]  /*2ef0*/  IMAD.IADD R207, R203, 0x1, R188 ;  /* 0x00000001cbcf7824 */ /* 0x002fca00078e02bc */
[----:B------:R-:W-:Y:S02]  /*2f00*/  LEA R207, R207, UR10, 0x1 ;  /* 0x0000000acfcf7c11 */ /* 0x000fe4000f8e08ff */
[C---:B------:R-:W-:Y:S08]  /*2f10*/  HMMA.16816.F32.BF16 R36, R128.reuse, R76, R36 ;  /* 0x0000004c8024723c */ /* 0x040ff00000041824 */
[----:B------:R-:W-:Y:S08]  /*2f20*/  HMMA.16816.F32.BF16 R44, R128, R68, R44 ;  /* 0x00000044802c723c */ /* 0x000ff0000004182c */
[C---:B----4-:R-:W-:Y:S08]  /*2f30*/  HMMA.16816.F32.BF16 R100, R124.reuse, R84, R100 ;  /* 0x000000547c64723c */ /* 0x050ff00000041864 */
[C---:B------:R-:W-:Y:S08]  /*2f40*/  HMMA.16816.F32.BF16 R104, R124.reuse, R76, R104 ;  /* 0x0000004c7c68723c */ /* 0x040ff00000041868 */
[----:B------:R-:W-:Y:S08]  /*2f50*/  HMMA.16816.F32.BF16 R112, R124, R68, R112 ;  /* 0x000000447c70723c */ /* 0x000ff00000041870 */
[-C--:B------:R-:W-:Y:S08]  /*2f60*/  HMMA.16816.F32.BF16 R80, R128, R40.reuse, R80 ;  /* 0x000000288050723c */ /* 0x080ff00000041850 */
[----:B------:R-:W-:Y:S07]  /*2f70*/  HMMA.16816.F32.BF16 R64, R124, R40, R64 ;  /* 0x000000287c40723c */ /* 0x000fee0000041840 */
[----:B------:R-:W-:Y:S01]  /*2f80*/  LEA R124, R193, UR10, 0x1 ;  /* 0x0000000ac17c7c11 */ /* 0x000fe2000f8e08ff */
[C---:B--2---:R-:W-:Y:S05]  /*2f90*/  HMMA.16816.F32.BF16 R24, R96.reuse, R76, R24 ;  /* 0x0000004c6018723c */ /* 0x044fea0000041818 */
[----:B------:R-:W-:Y:S03]  /*2fa0*/  LDSM.16.M88.4 R124, [R124] ;  /* 0x000000007c7c783b */ /* 0x000fe60000000200 */
[C---:B------:R-:W-:Y:S08]  /*2fb0*/  HMMA.16816.F32.BF16 R28, R96.reuse, R68, R28 ;  /* 0x00000044601c723c */ /* 0x040ff0000004181c */
[C---:B------:R-:W-:Y:S08]  /*2fc0*/  HMMA.16816.F32.BF16 R48, R96.reuse, R84, R48 ;  /* 0x000000546030723c */ /* 0x040ff00000041830 */
[----:B------:R-:W-:Y:S07]  /*2fd0*/  HMMA.16816.F32.BF16 R96, R96, R40, R120 ;  /* 0x000000286060723c */ /* 0x000fee0000041878 */
[----:B------:R-:W-:Y:S01]  /*2fe0*/  LEA R41, R172, UR11, 0x1 ;  /* 0x0000000bac297c11 */ /* 0x000fe2000f8e08ff */
[----:B------:R-:W-:Y:S01]  /*2ff0*/  IMAD.IADD R40, R203, 0x1, R194 ;  /* 0x00000001cb287824 */ /* 0x000fe200078e02c2 */
[----:B------:R-:W-:Y:S01]  /*3000*/  LEA R120, R182, UR10, 0x1 ;  /* 0x0000000ab6787c11 */ /* 0x000fe2000f8e08ff */
[----:B------:R-:W-:Y:S02]  /*3010*/  HMMA.16816.F32.BF16 R32, R116, R86, R32 ;  /* 0x000000567420723c */ /* 0x000fe40000041820 */
[----:B------:R-:W-:Y:S01]  /*3020*/  IMAD R134, R176, 0x100, R41 ;  /* 0x00000100b0867824 */ /* 0x000fe200078e0229 */
[----:B------:R-:W-:-:S02]  /*3030*/  LEA R133, R40, UR10, 0x1 ;  /* 0x0000000a28857c11 */ /* 0x000fc4000f8e08ff */
[----:B------:R-:W-:Y:S03]  /*3040*/  LDSM.16.M88.4 R120, [R120] ;  /* 0x000000007878783b */ /* 0x000fe60000000200 */
[C---:B------:R-:W-:Y:S01]  /*3050*/  HMMA.16816.F32.BF16 R36, R116.reuse, R78, R36 ;  /* 0x0000004e7424723c */ /* 0x040fe20000041824 */
[----:B------:R-:W-:Y:S07]  /*3060*/  LDSM.16.M88.4 R128, [R133+0x1000] ;  /* 0x001000008580783b */ /* 0x000fee0000000200 */
[----:B------:R-:W-:Y:S08]  /*3070*/  HMMA.16816.F32.BF16 R44, R116, R70, R44 ;  /* 0x00000046742c723c */ /* 0x000ff0000004182c */
[C---:B------:R-:W-:Y:S08]  /*3080*/  HMMA.16816.F32.BF16 R52, R108.reuse, R86, R52 ;  /* 0x000000566c34723c */ /* 0x040ff00000041834 */
[C---:B------:R-:W-:Y:S08]  /*3090*/  HMMA.16816.F32.BF16 R56, R108.reuse, R78, R56 ;  /* 0x0000004e6c38723c */ /* 0x040ff00000041838 */
[----:B------:R-:W-:Y:S08]  /*30a0*/  HMMA.16816.F32.BF16 R60, R108, R70, R60 ;  /* 0x000000466c3c723c */ /* 0x000ff0000004183c */
[C---:B---3--:R-:W-:Y:S08]  /*30b0*/  HMMA.16816.F32.BF16 R100, R92.reuse, R86, R100 ;  /* 0x000000565c64723c */ /* 0x048ff00000041864 */
[C---:B------:R-:W-:Y:S08]  /*30c0*/  HMMA.16816.F32.BF16 R104, R92.reuse, R78, R104 ;  /* 0x0000004e5c68723c */ /* 0x040ff00000041868 */
[----:B------:R-:W-:Y:S08]  /*30d0*/  HMMA.16816.F32.BF16 R112, R92, R70, R112 ;  /* 0x000000465c70723c */ /* 0x000ff00000041870 */
[-C--:B------:R-:W-:Y:S01]  /*30e0*/  HMMA.16816.F32.BF16 R116, R116, R42.reuse, R80 ;  /* 0x0000002a7474723c */ /* 0x080fe20000041850 */
[----:B------:R-:W1:Y:S07]  /*30f0*/  LDSM.16.M88.4 R80, [R134] ;  /* 0x000000008650783b */ /* 0x000e6e0000000200 */
[-C--:B------:R-:W-:Y:S01]  /*3100*/  HMMA.16816.F32.BF16 R108, R108, R42.reuse, R72 ;  /* 0x0000002a6c6c723c */ /* 0x080fe20000041848 */
[----:B------:R-:W2:Y:S07]  /*3110*/  LDSM.16.M88.4 R72, [R134+0x2000] ;  /* 0x002000008648783b */ /* 0x000eae0000000200 */
[----:B------:R-:W-:Y:S01]  /*3120*/  HMMA.16816.F32.BF16 R92, R92, R42, R64 ;  /* 0x0000002a5c5c723c */ /* 0x000fe20000041840 */
[----:B------:R-:W3:Y:S07]  /*3130*/  LDSM.16.M88.4 R64, [R134+0x4000] ;  /* 0x004000008640783b */ /* 0x000eee0000000200 */
[C---:B------:R-:W-:Y:S01]  /*3140*/  HMMA.16816.F32.BF16 R76, R88.reuse, R78, R24 ;  /* 0x0000004e584c723c */ /* 0x040fe20000041818 */
[----:B------:R-:W4:Y:S07]  /*3150*/  LDSM.16.M88.4 R24, [R134+0x6000] ;  /* 0x006000008618783b */ /* 0x000f2e0000000200 */
[C---:B------:R-:W-:Y:S01]  /*3160*/  HMMA.16816.F32.BF16 R68, R88.reuse, R70, R28 ;  /* 0x000000465844723c */ /* 0x040fe2000004181c */
[----:B------:R-:W4:Y:S07]  /*3170*/  LDSM.16.M88.4 R28, [R133+0x3000] ;  /* 0x00300000851c783b */ /* 0x000f2e0000000200 */
[C---:B------:R-:W-:Y:S07]  /*3180*/  HMMA.16816.F32.BF16 R84, R88.reuse, R86, R48 ;  /* 0x000000565854723c */ /* 0x040fee0000041830 */
[----:B------:R-:W-:Y:S01]  /*3190*/  LEA R48, R191, UR10, 0x1 ;  /* 0x0000000abf307c11 */ /* 0x000fe2000f8e08ff */
[----:B------:R-:W-:Y:S01]  /*31a0*/  HMMA.16816.F32.BF16 R40, R88, R42, R96 ;  /* 0x0000002a5828723c */ /* 0x000fe20000041860 */
[----:B------:R-:W4:Y:S04]  /*31b0*/  LDSM.16.M88.4 R96, [R132+0x1000] ;  /* 0x001000008460783b */ /* 0x000f280000000200 */
[----:B------:R-:W4:Y:S02]  /*31c0*/  LDSM.16.M88.4 R48, [R48] ;  /* 0x000000003030783b */ /* 0x000f240000000200 */
[----:B------:R-:W-:Y:S01]  /*31d0*/  LEA R88, R181, UR10, 0x1 ;  /* 0x0000000ab5587c11 */ /* 0x000fe2000f8e08ff */
[C---:B-1----:R-:W-:Y:S05]  /*31e0*/  HMMA.16816.F32.BF16 R52, R128.reuse, R80, R52 ;  /* 0x000000508034723c */ /* 0x042fea0000041834 */
[----:B------:R-:W1:Y:S03]  /*31f0*/  LDSM.16.M88.4 R88, [R88] ;  /* 0x000000005858783b */ /* 0x000e660000000200 */
[C---:B--2---:R-:W-:Y:S08]  /*3200*/  HMMA.16816.F32.BF16 R56, R128.reuse, R72, R56 ;  /* 0x000000488038723c */ /* 0x044ff00000041838 */
[C---:B---3--:R-:W-:Y:S08]  /*3210*/  HMMA.16816.F32.BF16 R60, R128.reuse, R64, R60 ;  /* 0x00000040803c723c */ /* 0x048ff0000004183c */
[----:B----4-:R-:W-:Y:S08]  /*3220*/  HMMA.16816.F32.BF16 R108, R128, R24, R108 ;  /* 0x00000018806c723c */ /* 0x010ff0000004186c */
[C---:B------:R-:W-:Y:S08]  /*3230*/  HMMA.16816.F32.BF16 R32, R124.reuse, R80, R32 ;  /* 0x000000507c20723c */ /* 0x040ff00000041820 */
[C---:B------:R-:W-:Y:S08]  /*3240*/  HMMA.16816.F32.BF16 R36, R124.reuse, R72, R36 ;  /* 0x000000487c24723c */ /* 0x040ff00000041824 */
[C---:B------:R-:W-:Y:S08]  /*3250*/  HMMA.16816.F32.BF16 R44, R124.reuse, R64, R44 ;  /* 0x000000407c2c723c */ /* 0x040ff0000004182c */
[----:B------:R-:W-:Y:S08]  /*3260*/  HMMA.16816.F32.BF16 R116, R124, R24, R116 ;  /* 0x000000187c74723c */ /* 0x000ff00000041874 */
[C---:B------:R-:W-:Y:S08]  /*3270*/  HMMA.16816.F32.BF16 R100, R120.reuse, R80, R100 ;  /* 0x000000507864723c */ /* 0x040ff00000041864 */
[C---:B------:R-:W-:Y:S08]  /*3280*/  HMMA.16816.F32.BF16 R104, R120.reuse, R72, R104 ;  /* 0x000000487868723c */ /* 0x040ff00000041868 */
[C---:B------:R-:W-:Y:S08]  /*3290*/  HMMA.16816.F32.BF16 R112, R120.reuse, R64, R112 ;  /* 0x000000407870723c */ /* 0x040ff00000041870 */
[----:B------:R-:W-:Y:S08]  /*32a0*/  HMMA.16816.F32.BF16 R92, R120, R24, R92 ;  /* 0x00000018785c723c */ /* 0x000ff0000004185c */
[C---:B------:R-:W-:Y:S07]  /*32b0*/  HMMA.16816.F32.BF16 R84, R28.reuse, R80, R84 ;  /* 0x000000501c54723c */ /* 0x040fee0000041854 */
[----:B------:R-:W-:Y:S01]  /*32c0*/  LEA R80, R187, UR10, 0x1 ;  /* 0x0000000abb507c11 */ /* 0x000fe2000f8e08ff */
[C---:B------:R-:W-:Y:S08]  /*32d0*/  HMMA.16816.F32.BF16 R76, R28.reuse, R72, R76 ;  /* 0x000000481c4c723c */ /* 0x040ff0000004184c */
[C---:B------:R-:W-:Y:S08]  /*32e0*/  HMMA.16816.F32.BF16 R68, R28.reuse, R64, R68 ;  /* 0x000000401c44723c */ /* 0x040ff00000041844 */
[----:B------:R-:W-:Y:S01]  /*32f0*/  HMMA.16816.F32.BF16 R28, R28, R24, R40 ;  /* 0x000000181c1c723c */ /* 0x000fe20000041828 */
[----:B------:R-:W2:Y:S06]  /*3300*/  LDSM.16.M88.4 R40, [R132+0x3000] ;  /* 0x003000008428783b */ /* 0x000eac0000000200 */
[----:B------:R-:W-:Y:S01]  /*3310*/  IMAD.IADD R24, R203, 0x1, R190 ;  /* 0x00000001cb187824 */ /* 0x000fe200078e02be */
[----:B------:R-:W-:Y:S01]  /*3320*/  LEA R25, R171, UR11, 0x1 ;  /* 0x0000000bab197c11 */ /* 0x000fe2000f8e08ff */
[----:B------:R-:W-:Y:S03]  /*3330*/  HMMA.16816.F32.BF16 R52, R96, R82, R52 ;  /* 0x000000526034723c */ /* 0x000fe60000041834 */
[----:B------:R-:W-:Y:S01]  /*3340*/  LEA R208, R24, UR10, 0x1 ;  /* 0x0000000a18d07c11 */ /* 0x000fe2000f8e08ff */
[----:B------:R-:W-:Y:S01]  /*3350*/  IMAD R25, R176, 0x100, R25 ;  /* 0x00000100b0197824 */ /* 0x000fe200078e0219 */
[----:B------:R-:W-:-:S03]  /*3360*/  LEA R24, R180, UR10, 0x1 ;  /* 0x0000000ab4187c11 */ /* 0x000fc6000f8e08ff */
[C---:B------:R-:W-:Y:S01]  /*3370*/  HMMA.16816.F32.BF16 R56, R96.reuse, R74, R56 ;  /* 0x0000004a6038723c */ /* 0x040fe20000041838 */
[----:B------:R-:W-:Y:S04]  /*3380*/  LDSM.16.M88.4 R128, [R25] ;  /* 0x000000001980783b */ /* 0x000fe80000000200 */
[----:B------:R-:W-:Y:S03]  /*3390*/  LDSM.16.M88.4 R124, [R25+0x2000] ;  /* 0x00200000197c783b */ /* 0x000fe60000000200 */
[C---:B------:R-:W-:Y:S01]  /*33a0*/  HMMA.16816.F32.BF16 R60, R96.reuse, R66, R60 ;  /* 0x00000042603c723c */ /* 0x040fe2000004183c */
[----:B------:R-:W-:Y:S04]  /*33b0*/  LDSM.16.M88.4 R120, [R25+0x4000] ;  /* 0x004000001978783b */ /* 0x000fe80000000200 */
[----:B------:R-:W-:Y:S03]  /*33c0*/  LDSM.16.M88.4 R132, [R208+0x1000] ;  /* 0x00100000d084783b */ /* 0x000fe60000000200 */
[----:B------:R-:W-:Y:S07]  /*33d0*/  HMMA.16816.F32.BF16 R96, R96, R26, R108 ;  /* 0x0000001a6060723c */ /* 0x000fee000004186c */
[----:B------:R-:W-:Y:S01]  /*33e0*/  LEA R108, R189, UR10, 0x1 ;  /* 0x0000000abd6c7c11 */ /* 0x000fe2000f8e08ff */
[C---:B------:R-:W-:Y:S05]  /*33f0*/  HMMA.16816.F32.BF16 R32, R48.reuse, R82, R32 ;  /* 0x000000523020723c */ /* 0x040fea0000041820 */
[----:B------:R-:W3:Y:S03]  /*3400*/  LDSM.16.M88.4 R108, [R108] ;  /* 0x000000006c6c783b */ /* 0x000ee60000000200 */
[C---:B------:R-:W-:Y:S08]  /*3410*/  HMMA.16816.F32.BF16 R36, R48.reuse, R74, R36 ;  /* 0x0000004a3024723c */ /* 0x040ff00000041824 */
[C---:B------:R-:W-:Y:S08]  /*3420*/  HMMA.16816.F32.BF16 R44, R48.reuse, R66, R44 ;  /* 0x00000042302c723c */ /* 0x040ff0000004182c */
[----:B------:R-:W-:Y:S01]  /*3430*/  HMMA.16816.F32.BF16 R48, R48, R26, R116 ;  /* 0x0000001a3030723c */ /* 0x000fe20000041874 */
[----:B------:R4:W-:Y:S07]  /*3440*/  LDSM.16.M88.4 R116, [R25+0x6000] ;  /* 0x006000001974783b */ /* 0x0009ee0000000200 */
[----:B-1----:R-:W-:Y:S01]  /*3450*/  HMMA.16816.F32.BF16 R100, R88, R82, R100 ;  /* 0x000000525864723c */ /* 0x002fe20000041864 */
[----:B----4-:R-:W-:Y:S01]  /*3460*/  LEA R25, R179, UR10, 0x1 ;  /* 0x0000000ab3197c11 */ /* 0x010fe2000f8e08ff */
[----:B------:R-:W-:-:S06]  /*3470*/  ULEA UR10, UR8, 0x18000, 0xe ;  /* 0x00018000080a7891 */ /* 0x000fcc000f8e703f */
[C---:B------:R-:W-:Y:S08]  /*3480*/  HMMA.16816.F32.BF16 R104, R88.reuse, R74, R104 ;  /* 0x0000004a5868723c */ /* 0x040ff00000041868 */
[C---:B------:R-:W-:Y:S08]  /*3490*/  HMMA.16816.F32.BF16 R112, R88.reuse, R66, R112 ;  /* 0x000000425870723c */ /* 0x040ff00000041870 */
[----:B------:R-:W-:Y:S01]  /*34a0*/  HMMA.16816.F32.BF16 R92, R88, R26, R92 ;  /* 0x0000001a585c723c */ /* 0x000fe2000004185c */
[----:B------:R-:W1:Y:S07]  /*34b0*/  LDSM.16.M88.4 R88, [R24] ;  /* 0x000000001858783b */ /* 0x000e6e0000000200 */
[C---:B--2---:R-:W-:Y:S01]  /*34c0*/  HMMA.16816.F32.BF16 R76, R40.reuse, R74, R76 ;  /* 0x0000004a284c723c */ /* 0x044fe2000004184c */
[----:B------:R-:W2:Y:S07]  /*34d0*/  LDSM.16.M88.4 R72, [R208+0x3000] ;  /* 0x00300000d048783b */ /* 0x000eae0000000200 */
[C---:B------:R-:W-:Y:S01]  /*34e0*/  HMMA.16816.F32.BF16 R28, R40.reuse, R26, R28 ;  /* 0x0000001a281c723c */ /* 0x040fe2000004181c */
[----:B------:R-:W4:Y:S07]  /*34f0*/  LDSM.16.M88.4 R24, [R25] ;  /* 0x000000001918783b */ /* 0x000f2e0000000200 */
[C---:B------:R-:W-:Y:S01]  /*3500*/  HMMA.16816.F32.BF16 R84, R40.reuse, R82, R84 ;  /* 0x000000522854723c */ /* 0x040fe20000041854 */
[----:B------:R-:W2:Y:S07]  /*3510*/  LDSM.16.M88.4 R80, [R80] ;  /* 0x000000005050783b */ /* 0x000eae0000000200 */
[----:B------:R-:W-:Y:S01]  /*3520*/  HMMA.16816.F32.BF16 R68, R40, R66, R68 ;  /* 0x000000422844723c */ /* 0x000fe20000041844 */
[----:B------:R-:W2:Y:S04]  /*3530*/  LDSM.16.M88.4 R64, [R207+0x1000] ;  /* 0x00100000cf40783b */ /* 0x000ea80000000200 */
[----:B------:R-:W2:Y:S03]  /*3540*/  LDSM.16.M88.4 R40, [R207+0x3000] ;  /* 0x00300000cf28783b */ /* 0x000ea60000000200 */
[-C--:B---3--:R-:W-:Y:S08]  /*3550*/  HMMA.16816.F32.BF16 R32, R108, R128.reuse, R32 ;  /* 0x000000806c20723c */ /* 0x088ff00000041820 */
[C---:B-1----:R-:W-:Y:S08]  /*3560*/  HMMA.16816.F32.BF16 R100, R88.reuse, R128, R100 ;  /* 0x000000805864723c */ /* 0x042ff00000041864 */
[C---:B------:R-:W-:Y:S08]  /*3570*/  HMMA.16816.F32.BF16 R104, R88.reuse, R124, R104 ;  /* 0x0000007c5868723c */ /* 0x040ff00000041868 */
[C---:B------:R-:W-:Y:S08]  /*3580*/  HMMA.16816.F32.BF16 R112, R88.reuse, R120, R112 ;  /* 0x000000785870723c */ /* 0x040ff00000041870 */
[----:B------:R-:W-:Y:S08]  /*3590*/  HMMA.16816.F32.BF16 R92, R88, R116, R92 ;  /* 0x00000074585c723c */ /* 0x000ff0000004185c */
[C---:B------:R-:W-:Y:S08]  /*35a0*/  HMMA.16816.F32.BF16 R36, R108.reuse, R124, R36 ;  /* 0x0000007c6c24723c */ /* 0x040ff00000041824 */
[C---:B------:R-:W-:Y:S08]  /*35b0*/  HMMA.16816.F32.BF16 R44, R108.reuse, R120, R44 ;  /* 0x000000786c2c723c */ /* 0x040ff0000004182c */
[----:B------:R-:W-:Y:S08]  /*35c0*/  HMMA.16816.F32.BF16 R48, R108, R116, R48 ;  /* 0x000000746c30723c */ /* 0x000ff00000041830 */
[C---:B------:R-:W-:Y:S08]  /*35d0*/  HMMA.16816.F32.BF16 R52, R132.reuse, R128, R52 ;  /* 0x000000808434723c */ /* 0x040ff00000041834 */
[C---:B------:R-:W-:Y:S08]  /*35e0*/  HMMA.16816.F32.BF16 R56, R132.reuse, R124, R56 ;  /* 0x0000007c8438723c */ /* 0x040ff00000041838 */
[C---:B------:R-:W-:Y:S08]  /*35f0*/  HMMA.16816.F32.BF16 R60, R132.reuse, R120, R60 ;  /* 0x00000078843c723c */ /* 0x040ff0000004183c */
[----:B------:R-:W-:Y:S08]  /*3600*/  HMMA.16816.F32.BF16 R96, R132, R116, R96 ;  /* 0x000000748460723c */ /* 0x000ff00000041860 */
[C---:B--2---:R-:W-:Y:S08]  /*3610*/  HMMA.16816.F32.BF16 R84, R72.reuse, R128, R84 ;  /* 0x000000804854723c */ /* 0x044ff00000041854 */
[----:B------:R-:W-:Y:S08]  /*3620*/  HMMA.16816.F32.BF16 R28, R72, R116, R28 ;  /* 0x00000074481c723c */ /* 0x000ff0000004181c */
[C---:B----4-:R-:W-:Y:S08]  /*3630*/  HMMA.16816.F32.BF16 R100, R24.reuse, R130, R100 ;  /* 0x000000821864723c */ /* 0x050ff00000041864 */
[C---:B------:R-:W-:Y:S08]  /*3640*/  HMMA.16816.F32.BF16 R104, R24.reuse, R126, R104 ;  /* 0x0000007e1868723c */ /* 0x040ff00000041868 */
[C---:B------:R-:W-:Y:S08]  /*3650*/  HMMA.16816.F32.BF16 R112, R24.reuse, R122, R112 ;  /* 0x0000007a1870723c */ /* 0x040ff00000041870 */
[----:B------:R-:W-:Y:S07]  /*3660*/  HMMA.16816.F32.BF16 R92, R24, R118, R92 ;  /* 0x00000076185c723c */ /* 0x000fee000004185c */
[----:B------:R-:W-:Y:S01]  /*3670*/  IADD3 R24, P1, R21, UR6, RZ ;  /* 0x0000000615187c10 */ /* 0x000fe2000ff3e0ff */
[----:B------:R-:W-:Y:S03]  /*3680*/  HMMA.16816.F32.BF16 R76, R72, R124, R76 ;  /* 0x0000007c484c723c */ /* 0x000fe6000004184c */
[----:B------:R-:W-:-:S02]  /*3690*/  IADD3.X R25, R0, UR7, RZ, P1, !PT ;  /* 0x0000000700197c10 */ /* 0x000fc40008ffe4ff */
[----:B------:R-:W-:-:S03]  /*36a0*/  IADD3 R26, P1, R18, UR6, RZ ;  /* 0x00000006121a7c10 */ /* 0x000fc6000ff3e0ff */
[----:B------:R-:W-:Y:S01]  /*36b0*/  HMMA.16816.F32.BF16 R68, R72, R120, R68 ;  /* 0x000000784844723c */ /* 0x000fe20000041844 */
[----:B------:R-:W-:-:S06]  /*36c0*/  IADD3.X R27, R22, UR7, RZ, P1, !PT ;  /* 0x00000007161b7c10 */ /* 0x000fcc0008ffe4ff */
[----:B------:R-:W-:Y:S01]  /*36d0*/  IADD3 R73, R204, UR10, RZ ;  /* 0x0000000acc497c10 */ /* 0x000fe2000fffe0ff */
[----:B------:R-:W-:Y:S01]  /*36e0*/  BAR.SYNC.DEFER_BLOCKING 0x0 ;  /* 0x0000000000007b1d */ /* 0x000fe20000010000 */
[C---:B------:R-:W-:Y:S08]  /*36f0*/  HMMA.16816.F32.BF16 R32, R80.reuse, R130, R32 ;  /* 0x000000825020723c */ /* 0x040ff00000041820 */
[C---:B------:R-:W-:Y:S08]  /*3700*/  HMMA.16816.F32.BF16 R36, R80.reuse, R126, R36 ;  /* 0x0000007e5024723c */ /* 0x040ff00000041824 */
[C---:B------:R-:W-:Y:S01]  /*3710*/  HMMA.16816.F32.BF16 R44, R80.reuse, R122, R44 ;  /* 0x0000007a502c723c */ /* 0x040fe2000004182c */
[----:B------:R-:W-:Y:S01]  /*3720*/  @!PT LDS RZ, [RZ] ;  /* 0x00000000fffff984 */ /* 0x000fe20000000800 */
[----:B------:R-:W-:Y:S01]  /*3730*/  @!PT LDS RZ, [RZ] ;  /* 0x00000000fffff984 */ /* 0x000fe20000000800 */
[----:B------:R-:W-:Y:S01]  /*3740*/  @!PT LDS RZ, [RZ] ;  /* 0x00000000fffff984 */ /* 0x000fe20000000800 */
[----:B------:R1:W-:Y:S07]  /*3750*/  LDGSTS.E.BYPASS.128 [R73], [R24.64], !P0 ;  /* 0x0000000018497fae */ /* 0x0003ee000c101c4c */
[----:B------:R-:W-:Y:S07]  /*3760*/  HMMA.16816.F32.BF16 R80, R80, R118, R48 ;  /* 0x000000765050723c */ /* 0x000fee0000041830 */
[----:B------:R-:W-:Y:S01]  /*3770*/  IADD3 R48, P2, R19, UR6, RZ ;  /* 0x0000000613307c10 */ /* 0x000fe2000ff5e0ff */
[----:B------:R-:W-:Y:S03]  /*3780*/  HMMA.16816.F32.BF16 R52, R64, R130, R52 ;  /* 0x000000824034723c */ /* 0x000fe60000041834 */
[----:B------:R-:W-:-:S02]  /*3790*/  IADD3.X R49, R23, UR7, RZ, P2, !PT ;  /* 0x0000000717317c10 */ /* 0x000fc400097fe4ff */
[----:B------:R-:W-:-:S03]  /*37a0*/  IADD3 R50, P2, R16, UR6, RZ ;  /* 0x0000000610327c10 */ /* 0x000fc6000ff5e0ff */
[C---:B------:R-:W-:Y:S01]  /*37b0*/  HMMA.16816.F32.BF16 R56, R64.reuse, R126, R56 ;  /* 0x0000007e4038723c */ /* 0x040fe20000041838 */
[----:B------:R-:W-:Y:S01]  /*37c0*/  IADD3.X R51, R20, UR7, RZ, P2, !PT ;  /* 0x0000000714337c10 */ /* 0x000fe200097fe4ff */
[----:B------:R2:W-:Y:S04]  /*37d0*/  LDGSTS.E.BYPASS.128 [R73+0x800], [R48.64], !P0 ;  /* 0x0080000030497fae */ /* 0x0005e8000c101c4c */
[----:B------:R3:W-:Y:S02]  /*37e0*/  LDGSTS.E.BYPASS.128 [R73+0x1000], [R26.64], !P0 ;  /* 0x010000001a497fae */ /* 0x0007e4000c101c4c */
[C---:B------:R-:W-:Y:S02]  /*37f0*/  HMMA.16816.F32.BF16 R60, R64.reuse, R122, R60 ;  /* 0x0000007a403c723c */ /* 0x040fe4000004183c */
[----:B------:R4:W-:Y:S06]  /*3800*/  LDGSTS.E.BYPASS.128 [R73+0x1800], [R50.64], !P0 ;  /* 0x0180000032497fae */ /* 0x0009ec000c101c4c */
[----:B------:R-:W-:Y:S07]  /*3810*/  HMMA.16816.F32.BF16 R96, R64, R118, R96 ;  /* 0x000000764060723c */ /* 0x000fee0000041860 */
[----:B------:R-:W-:Y:S01]  /*3820*/  IADD3 R64, P1, R14, UR6, RZ ;  /* 0x000000060e407c10 */ /* 0x000fe2000ff3e0ff */
[----:B------:R-:W-:Y:S01]  /*3830*/  HMMA.16816.F32.BF16 R84, R40, R130, R84 ;  /* 0x000000822854723c */ /* 0x000fe20000041854 */
[----:B------:R-:W-:-:S02]  /*3840*/  IADD3 R66, P2, R12, UR6, RZ ;  /* 0x000000060c427c10 */ /* 0x000fc4000ff5e0ff */
[----:B------:R-:W-:Y:S02]  /*3850*/  IADD3.X R65, R17, UR7, RZ, P1, !PT ;  /* 0x0000000711417c10 */ /* 0x000fe40008ffe4ff */
[----:B-1----:R-:W-:Y:S02]  /*3860*/  IADD3 R24, P1, R10, UR6, RZ ;  /* 0x000000060a187c10 */ /* 0x002fe4000ff3e0ff */
[----:B------:R-:W-:Y:S01]  /*3870*/  IADD3.X R67, R15, UR7, RZ, P2, !PT ;  /* 0x000000070f437c10 */ /* 0x000fe200097fe4ff */
[----:B------:R-:W-:Y:S01]  /*3880*/  HMMA.16816.F32.BF16 R128, R40, R118, R28 ;  /* 0x000000762880723c */ /* 0x000fe2000004181c */
[----:B------:R-:W-:Y:S01]  /*3890*/  IADD3.X R25, R13, UR7, RZ, P1, !PT ;  /* 0x000000070d197c10 */ /* 0x000fe20008ffe4ff */
[----:B------:R1:W-:Y:S01]  /*38a0*/  LDGSTS.E.BYPASS.128 [R73+0x2000], [R64.64], !P0 ;  /* 0x0200000040497fae */ /* 0x0003e2000c101c4c */
[----:B---3--:R-:W-:-:S03]  /*38b0*/  IADD3 R26, P1, R5, UR6, RZ ;  /* 0x00000006051a7c10 */ /* 0x008fc6000ff3e0ff */
[----:B------:R3:W-:Y:S01]  /*38c0*/  LDGSTS.E.BYPASS.128 [R73+0x2800], [R66.64], !P0 ;  /* 0x0280000042497fae */ /* 0x0007e2000c101c4c */
[----:B------:R-:W-:Y:S01]  /*38d0*/  IADD3 R28, P2, R8, UR6, RZ ;  /* 0x00000006081c7c10 */ /* 0x000fe2000ff5e0ff */
[C---:B------:R-:W-:Y:S01]  /*38e0*/  HMMA.16816.F32.BF16 R76, R40.reuse, R126, R76 ;  /* 0x0000007e284c723c */ /* 0x040fe2000004184c */
[----:B------:R-:W-:Y:S01]  /*38f0*/  IMAD.U32 R31, RZ, RZ, UR8 ;  /* 0x00000008ff1f7e24 */ /* 0x000fe2000f8e00ff */
[----:B------:R-:W-:Y:S01]  /*3900*/  IADD3.X R27, R9, UR7, RZ, P1, !PT ;  /* 0x00000007091b7c10 */ /* 0x000fe20008ffe4ff */
[----:B------:R2:W-:Y:S01]  /*3910*/  LDGSTS.E.BYPASS.128 [R73+0x3000], [R24.64], !P0 ;  /* 0x0300000018497fae */ /* 0x0005e2000c101c4c */
[----:B------:R-:W-:Y:S02]  /*3920*/  IADD3.X R29, R11, UR7, RZ, P2, !PT ;  /* 0x000000070b1d7c10 */ /* 0x000fe400097fe4ff */
[----:B------:R-:W-:Y:S01]  /*3930*/  IADD3 R30, P2, R3, UR6, RZ ;  /* 0x00000006031e7c10 */ /* 0x000fe2000ff5e0ff */
[----:B-1----:R-:W-:Y:S01]  /*3940*/  IMAD R65, R31, 0x8000, R204 ;  /* 0x000080001f417824 */ /* 0x002fe200078e02cc */
[----:B------:R-:W-:Y:S01]  /*3950*/  HMMA.16816.F32.BF16 R68, R40, R122, R68 ;  /* 0x0000007a2844723c */ /* 0x000fe20000041844 */
[----:B------:R1:W-:Y:S01]  /*3960*/  LDGSTS.E.BYPASS.128 [R73+0x3800], [R28.64], !P0 ;  /* 0x038000001c497fae */ /* 0x0003e2000c101c4c */
[----:B------:R-:W-:-:S03]  /*3970*/  IADD3.X R31, R7, UR7, RZ, P2, !PT ;  /* 0x00000007071f7c10 */ /* 0x000fc600097fe4ff */
[----:B------:R-:W0:Y:S02]  /*3980*/  LDGDEPBAR ;  /* 0x00000000000079af */ /* 0x000e240000000000 */
[----:B------:R-:W-:Y:S02]  /*3990*/  IADD3 R40, P1, R2, UR6, RZ ;  /* 0x0000000602287c10 */ /* 0x000fe4000ff3e0ff */
[----:B------:R-:W-:Y:S01]  /*39a0*/  IADD3 R42, P2, R136, UR6, RZ ;  /* 0x00000006882a7c10 */ /* 0x000fe2000ff5e0ff */
[----:B------:R3:W-:Y:S01]  /*39b0*/  LDGSTS.E.BYPASS.128 [R65], [R26.64], !P0 ;  /* 0x000000001a417fae */ /* 0x0007e2000c101c4c */
[----:B------:R-:W-:Y:S02]  /*39c0*/  IADD3.X R41, R6, UR7, RZ, P1, !PT ;  /* 0x0000000706297c10 */ /* 0x000fe40008ffe4ff */
[----:B--2---:R-:W-:Y:S01]  /*39d0*/  IADD3 R24, P1, R138, UR6, RZ ;  /* 0x000000068a187c10 */ /* 0x004fe2000ff3e0ff */
[----:B------:R2:W-:Y:S01]  /*39e0*/  LDGSTS.E.BYPASS.128 [R65+0x800], [R30.64], !P0 ;  /* 0x008000001e417fae */ /* 0x0005e2000c101c4c */
[----:B------:R-:W-:-:S02]  /*39f0*/  IADD3.X R43, R4, UR7, RZ, P2, !PT ;  /* 0x00000007042b7c10 */ /* 0x000fc400097fe4ff */
[----:B------:R-:W-:Y:S01]  /*3a00*/  IADD3.X R25, R137, UR7, RZ, P1, !PT ;  /* 0x0000000789197c10 */ /* 0x000fe20008ffe4ff */
[----:B------:R4:W-:Y:S01]  /*3a10*/  LDGSTS.E.BYPASS.128 [R65+0x1000], [R40.64], !P0 ;  /* 0x0100000028417fae */ /* 0x0009e2000c101c4c */
[----:B-1----:R-:W-:Y:S02]  /*3a20*/  IADD3 R28, P2, R140, UR6, RZ ;  /* 0x000000068c1c7c10 */ /* 0x002fe4000ff5e0ff */
[----:B------:R-:W-:Y:S01]  /*3a30*/  IADD3 R48, P1, R142, UR6, RZ ;  /* 0x000000068e307c10 */ /* 0x000fe2000ff3e0ff */
[----:B------:R1:W-:Y:S01]  /*3a40*/  LDGSTS.E.BYPASS.128 [R65+0x1800], [R42.64], !P0 ;  /* 0x018000002a417fae */ /* 0x0003e2000c101c4c */
[----:B------:R-:W-:Y:S02]  /*3a50*/  IADD3.X R29, R139, UR7, RZ, P2, !PT ;  /* 0x000000078b1d7c10 */ /* 0x000fe400097fe4ff */
[----:B------:R-:W-:Y:S01]  /*3a60*/  IADD3.X R49, R141, UR7, RZ, P1, !PT ;  /* 0x000000078d317c10 */ /* 0x000fe20008ffe4ff */
[----:B------:R1:W-:Y:S01]  /*3a70*/  LDGSTS.E.BYPASS.128 [R65+0x2000], [R24.64], !P0 ;  /* 0x0200000018417fae */ /* 0x0003e2000c101c4c */
[----:B---3--:R-:W-:-:S02]  /*3a80*/  IADD3 R26, P2, R144, UR6, RZ ;  /* 0x00000006901a7c10 */ /* 0x008fc4000ff5e0ff */
[----:B--2---:R-:W-:Y:S01]  /*3a90*/  IADD3 R30, P1, R146, UR6, RZ ;  /* 0x00000006921e7c10 */ /* 0x004fe2000ff3e0ff */
[----:B------:R2:W-:Y:S01]  /*3aa0*/  LDGSTS.E.BYPASS.128 [R65+0x2800], [R28.64], !P0 ;  /* 0x028000001c417fae */ /* 0x0005e2000c101c4c */
[----:B------:R-:W-:Y:S02]  /*3ab0*/  IADD3.X R27, R143, UR7, RZ, P2, !PT ;  /* 0x000000078f1b7c10 */ /* 0x000fe400097fe4ff */
[----:B------:R-:W-:Y:S01]  /*3ac0*/  IADD3.X R31, R145, UR7, RZ, P1, !PT ;  /* 0x00000007911f7c10 */ /* 0x000fe20008ffe4ff */
[----:B------:R3:W-:Y:S01]  /*3ad0*/  LDGSTS.E.BYPASS.128 [R65+0x3000], [R48.64], !P0 ;  /* 0x0300000030417fae */ /* 0x0007e2000c101c4c */
[----:B----4-:R-:W-:Y:S02]  /*3ae0*/  IADD3 R40, P2, R148, UR6, RZ ;  /* 0x0000000694287c10 */ /* 0x010fe4000ff5e0ff */
[----:B-1----:R-:W-:Y:S01]  /*3af0*/  IADD3 R42, P1, R150, UR6, RZ ;  /* 0x00000006962a7c10 */ /* 0x002fe2000ff3e0ff */
[----:B------:R1:W-:Y:S01]  /*3b00*/  LDGSTS.E.BYPASS.128 [R65+0x3800], [R26.64], !P0 ;  /* 0x038000001a417fae */ /* 0x0003e2000c101c4c */
[----:B------:R-:W-:-:S02]  /*3b10*/  IADD3.X R41, R147, UR7, RZ, P2, !PT ;  /* 0x0000000793297c10 */ /* 0x000fc400097fe4ff */
[----:B------:R-:W-:Y:S01]  /*3b20*/  IADD3.X R43, R149, UR7, RZ, P1, !PT ;  /* 0x00000007952b7c10 */ /* 0x000fe20008ffe4ff */
[----:B------:R4:W-:Y:S01]  /*3b30*/  LDGSTS.E.BYPASS.128 [R65+0x4000], [R30.64], !P0 ;  /* 0x040000001e417fae */ /* 0x0009e2000c101c4c */
[----:B------:R-:W-:Y:S02]  /*3b40*/  IADD3 R24, P2, R152, UR6, RZ ;  /* 0x0000000698187c10 */ /* 0x000fe4000ff5e0ff */
[----:B--2---:R-:W-:Y:S01]  /*3b50*/  IADD3 R28, P1, R154, UR6, RZ ;  /* 0x000000069a1c7c10 */ /* 0x004fe2000ff3e0ff */
[----:B------:R4:W-:Y:S01]  /*3b60*/  LDGSTS.E.BYPASS.128 [R65+0x4800], [R40.64], !P0 ;  /* 0x0480000028417fae */ /* 0x0009e2000c101c4c */
[----:B------:R-:W-:Y:S02]  /*3b70*/  IADD3.X R25, R151, UR7, RZ, P2, !PT ;  /* 0x0000000797197c10 */ /* 0x000fe400097fe4ff */
[----:B------:R-:W-:Y:S01]  /*3b80*/  IADD3.X R29, R153, UR7, RZ, P1, !PT ;  /* 0x00000007991d7c10 */ /* 0x000fe20008ffe4ff */
[----:B------:R4:W-:Y:S01]  /*3b90*/  LDGSTS.E.BYPASS.128 [R65+0x5000], [R42.64], !P0 ;  /* 0x050000002a417fae */ /* 0x0009e2000c101c4c */
[----:B---3--:R-:W-:-:S02]  /*3ba0*/  IADD3 R48, P2, R156, UR6, RZ ;  /* 0x000000069c307c10 */ /* 0x008fc4000ff5e0ff */
[----:B------:R-:W-:Y:S01]  /*3bb0*/  IADD3 R50, P1, R158, UR6, RZ ;  /* 0x000000069e327c10 */ /* 0x000fe2000ff3e0ff */
[----:B------:R4:W-:Y:S01]  /*3bc0*/  LDGSTS.E.BYPASS.128 [R65+0x5800], [R24.64], !P0 ;  /* 0x0580000018417fae */ /* 0x0009e2000c101c4c */
[----:B-1----:R-:W-:Y:S01]  /*3bd0*/  IADD3 R26, P3, R160, UR6, RZ ;  /* 0x00000006a01a7c10 */ /* 0x002fe2000ff7e0ff */
[----:B------:R-:W-:Y:S01]  /*3be0*/  UIADD3 UR6, UP0, UR6, 0x100, URZ ;  /* 0x0000010006067890 */ /* 0x000fe2000ff1e03f */
[----:B------:R-:W-:Y:S01]  /*3bf0*/  IADD3.X R49, R155, UR7, RZ, P2, !PT ;  /* 0x000000079b317c10 */ /* 0x000fe200097fe4ff */
[----:B------:R4:W-:Y:S01]  /*3c00*/  LDGSTS.E.BYPASS.128 [R65+0x6000], [R28.64], !P0 ;  /* 0x060000001c417fae */ /* 0x0009e2000c101c4c */
[----:B------:R-:W-:Y:S02]  /*3c10*/  IADD3.X R51, R157, UR7, RZ, P1, !PT ;  /* 0x000000079d337c10 */ /* 0x000fe40008ffe4ff */
[----:B------:R-:W-:Y:S01]  /*3c20*/  IADD3.X R27, R159, UR7, RZ, P3, !PT ;  /* 0x000000079f1b7c10 */ /* 0x000fe20009ffe4ff */
[----:B------:R-:W-:Y:S01]  /*3c30*/  UIADD3.X UR7, URZ, UR7, URZ, UP0, !UPT ;  /* 0x000000073f077290 */ /* 0x000fe200087fe43f */
[----:B------:R4:W-:Y:S01]  /*3c40*/  LDGSTS.E.BYPASS.128 [R65+0x6800], [R48.64], !P0 ;  /* 0x0680000030417fae */ /* 0x0009e2000c101c4c */
[----:B------:R-:W-:-:S03]  /*3c50*/  UISETP.NE.U32.AND UP0, UPT, UR6, 0x2000, UPT ;  /* 0x000020000600788c */ /* 0x000fc6000bf05070 */
[----:B------:R4:W-:Y:S01]  /*3c60*/  LDGSTS.E.BYPASS.128 [R65+0x7000], [R50.64], !P0 ;  /* 0x0700000032417fae */ /* 0x0009e2000c101c4c */
[----:B------:R-:W-:-:S03]  /*3c70*/  UISETP.NE.AND.EX UP0, UPT, UR7, URZ, UPT, UP0 ;  /* 0x0000003f0700728c */ /* 0x000fc6000bf05300 */
[----:B------:R4:W-:Y:S03]  /*3c80*/  LDGSTS.E.BYPASS.128 [R65+0x7800], [R26.64], !P0 ;  /* 0x078000001a417fae */ /* 0x0009e6000c101c4c */
[----:B------:R-:W-:Y:S01]  /*3c90*/  PLOP3.LUT P0, PT, PT, PT, UP0, 0x80, 0x0 ;  /* 0x000000000000781c */ /* 0x000fe20003f0f008 */
[----:B------:R-:W0:-:S12]  /*3ca0*/  LDGDEPBAR ;  /* 0x00000000000079af */ /* 0x000e180000000000 */
[----:B----4-:R-:W-:Y:S01]  /*3cb0*/  @!P0 CALL.REL.NOINC `(.L_x_0) ;  /* 0x0000001000008944 */ /* 0x010fe20003c00000 */
[----:B------:R-:W-:Y:S05]  /*3cc0*/  BRA `(.L_x_1) ;  /* 0xffffebe000007947 */ /* 0x000fea000383ffff */
.L_x_0:
[----:B------:R-:W1:Y:S01]  /*3cd0*/  S2R R4, SR_TID.X ;  /* 0x0000000000047919 */ /* 0x000e620000002100 */
[----:B------:R-:W-:-:S04]  /*3ce0*/  DEPBAR.LE SB0, 0x0 ;  /* 0x000080000000791a */ /* 0x000fc80000000000 */
[----:B------:R-:W-:Y:S01]  /*3cf0*/  F2FP.BF16.PACK_AB R33, R33, R32 ;  /* 0x000000202121723e */ /* 0x000fe200000010ff */
[----:B------:R-:W-:Y:S01]  /*3d00*/  IMAD.MOV.U32 R41, RZ, RZ, 0x2 ;  /* 0x00000002ff297424 */ /* 0x000fe200078e00ff */
[----:B------:R-:W-:Y:S02]  /*3d10*/  F2FP.BF16.PACK_AB R34, R35, R34 ;  /* 0x000000222322723e */ /* 0x000fe400000010ff */
[----:B------:R-:W-:Y:S02]  /*3d20*/  F2FP.BF16.PACK_AB R37, R37, R36 ;  /* 0x000000242525723e */ /* 0x000fe400000010ff */
[----:B------:R-:W-:Y:S02]  /*3d30*/  F2FP.BF16.PACK_AB R38, R39, R38 ;  /* 0x000000262726723e */ /* 0x000fe400000010ff */
[----:B------:R-:W-:Y:S02]  /*3d40*/  F2FP.BF16.PACK_AB R45, R45, R44 ;  /* 0x0000002c2d2d723e */ /* 0x000fe400000010ff */
[----:B------:R-:W-:-:S02]  /*3d50*/  F2FP.BF16.PACK_AB R46, R47, R46 ;  /* 0x0000002e2f2e723e */ /* 0x000fc400000010ff */
[----:B------:R-:W-:Y:S02]  /*3d60*/  F2FP.BF16.PACK_AB R81, R81, R80 ;  /* 0x000000505151723e */ /* 0x000fe400000010ff */
[----:B------:R-:W-:Y:S02]  /*3d70*/  F2FP.BF16.PACK_AB R82, R83, R82 ;  /* 0x000000525352723e */ /* 0x000fe400000010ff */
[----:B------:R-:W-:Y:S02]  /*3d80*/  LOP3.LUT R5, R205, 0x38, RZ, 0xc0, !PT ;  /* 0x00000038cd057812 */ /* 0x000fe400078ec0ff */
[----:B------:R-:W-:Y:S01]  /*3d90*/  F2FP.BF16.PACK_AB R53, R53, R52 ;  /* 0x000000343535723e */ /* 0x000fe200000010ff */
[C---:B-1----:R-:W-:Y:S01]  /*3da0*/  IMAD.SHL.U32 R2, R4.reuse, 0x20, RZ ;  /* 0x0000002004027824 */ /* 0x042fe200078e00ff */
[----:B------:R-:W-:Y:S01]  /*3db0*/  F2FP.BF16.PACK_AB R54, R55, R54 ;  /* 0x000000363736723e */ /* 0x000fe200000010ff */
[----:B------:R-:W-:Y:S01]  /*3dc0*/  IMAD.SHL.U32 R0, R4, 0x2, RZ ;  /* 0x0000000204007824 */ /* 0x000fe200078e00ff */
[----:B------:R-:W-:-:S02]  /*3dd0*/  F2FP.BF16.PACK_AB R57, R57, R56 ;  /* 0x000000383939723e */ /* 0x000fc400000010ff */
[----:B------:R-:W-:Y:S02]  /*3de0*/  LOP3.LUT R3, R2, 0x180, RZ, 0xc0, !PT ;  /* 0x0000018002037812 */ /* 0x000fe400078ec0ff */
[----:B------:R-:W-:Y:S02]  /*3df0*/  F2FP.BF16.PACK_AB R58, R59, R58 ;  /* 0x0000003a3b3a723e */ /* 0x000fe400000010ff */
[----:B------:R-:W-:Y:S02]  /*3e00*/  LOP3.LUT R3, R3, 0x6, R0, 0xf8, !PT ;  /* 0x0000000603037812 */ /* 0x000fe400078ef800 */
[----:B------:R-:W-:Y:S02]  /*3e10*/  LOP3.LUT R0, R205, 0x3f8, RZ, 0xc0, !PT ;  /* 0x000003f8cd007812 */ /* 0x000fe400078ec0ff */
[----:B------:R-:W-:Y:S01]  /*3e20*/  SHF.R.U32.HI R205, RZ, 0x3, R205 ;  /* 0x00000003ffcd7819 */ /* 0x000fe200000116cd */
[----:B------:R-:W-:Y:S01]  /*3e30*/  IMAD R206, R206, 0x20, R3 ;  /* 0x00000020cece7824 */ /* 0x000fe200078e0203 */
[----:B------:R-:W-:-:S02]  /*3e40*/  LOP3.LUT R3, R0, 0x400, RZ, 0xfc, !PT ;  /* 0x0000040000037812 */ /* 0x000fc400078efcff */
[----:B------:R-:W-:Y:S02]  /*3e50*/  LOP3.LUT R205, R205, 0x70, RZ, 0xc0, !PT ;  /* 0x00000070cdcd7812 */ /* 0x000fe400078ec0ff */
[C---:B------:R-:W-:Y:S02]  /*3e60*/  IADD3 R2, R206.reuse, 0x400, RZ ;  /* 0x00000400ce027810 */ /* 0x040fe40007ffe0ff */
[----:B------:R-:W-:Y:S01]  /*3e70*/  LOP3.LUT R177, R206, R177, RZ, 0xfc, !PT ;  /* 0x000000b1ceb17212 */ /* 0x000fe200078efcff */
[----:B------:R-:W-:Y:S01]  /*3e80*/  IMAD R205, R0, 0x2, R205 ;  /* 0x0000000200cd7824 */ /* 0x000fe200078e02cd */
[----:B------:R-:W-:Y:S01]  /*3e90*/  BAR.SYNC.DEFER_BLOCKING 0x0 ;  /* 0x0000000000007b1d */ /* 0x000fe20000010000 */
[----:B------:R-:W-:Y:S02]  /*3ea0*/  SHF.R.U32.HI R2, RZ, 0x3, R2 ;  /* 0x00000003ff027819 */ /* 0x000fe40000011602 */
[----:B------:R-:W-:Y:S01]  /*3eb0*/  IMAD.SHL.U32 R177, R177, 0x2, RZ ;  /* 0x00000002b1b17824 */ /* 0x000fe200078e00ff */
[----:B------:R-:W-:-:S02]  /*3ec0*/  SHF.R.U32.HI R3, RZ, 0x3, R3 ;  /* 0x00000003ff037819 */ /* 0x000fc40000011603 */
[----:B------:R-:W-:Y:S02]  /*3ed0*/  LOP3.LUT R2, R2, 0xf0, RZ, 0xc0, !PT ;  /* 0x000000f002027812 */ /* 0x000fe400078ec0ff */
[----:B------:R-:W-:Y:S02]  /*3ee0*/  LEA.HI R206, R206, R177, RZ, 0x1d ;  /* 0x000000b1cece7211 */ /* 0x000fe400078fe8ff */
[----:B------:R-:W-:Y:S01]  /*3ef0*/  LOP3.LUT R3, R3, 0xf0, RZ, 0xc0, !PT ;  /* 0x000000f003037812 */ /* 0x000fe200078ec0ff */
[----:B------:R-:W-:Y:S01]  /*3f00*/  IMAD.IADD R177, R177, 0x1, R2 ;  /* 0x00000001b1b17824 */ /* 0x000fe200078e0202 */
[----:B------:R-:W-:Y:S02]  /*3f10*/  F2FP.BF16.PACK_AB R61, R61, R60 ;  /* 0x0000003c3d3d723e */ /* 0x000fe400000010ff */
[----:B------:R-:W-:Y:S01]  /*3f20*/  F2FP.BF16.PACK_AB R62, R63, R62 ;  /* 0x0000003e3f3e723e */ /* 0x000fe200000010ff */
[----:B------:R-:W-:Y:S01]  /*3f30*/  IMAD R0, R0, 0x2, R3 ;  /* 0x0000000200007824 */ /* 0x000fe200078e0203 */
[----:B------:R-:W-:-:S02]  /*3f40*/  F2FP.BF16.PACK_AB R97, R97, R96 ;  /* 0x000000606161723e */ /* 0x000fc400000010ff */
[----:B------:R-:W-:Y:S02]  /*3f50*/  F2FP.BF16.PACK_AB R98, R99, R98 ;  /* 0x000000626362723e */ /* 0x000fe400000010ff */
[----:B------:R-:W-:Y:S02]  /*3f60*/  F2FP.BF16.PACK_AB R101, R101, R100 ;  /* 0x000000646565723e */ /* 0x000fe400000010ff */
[----:B------:R-:W-:Y:S01]  /*3f70*/  F2FP.BF16.PACK_AB R102, R103, R102 ;  /* 0x000000666766723e */ /* 0x000fe200000010ff */
[----:B------:R-:W-:Y:S01]  /*3f80*/  STS [R206], R33 ;  /* 0x00000021ce007388 */ /* 0x000fe20000000800 */
[----:B------:R-:W-:Y:S02]  /*3f90*/  F2FP.BF16.PACK_AB R105, R105, R104 ;  /* 0x000000686969723e */ /* 0x000fe400000010ff */
[----:B------:R-:W-:Y:S01]  /*3fa0*/  F2FP.BF16.PACK_AB R106, R107, R106 ;  /* 0x0000006a6b6a723e */ /* 0x000fe200000010ff */
[----:B------:R-:W-:Y:S01]  /*3fb0*/  STS [R177+0x800], R34 ;  /* 0x00080022b1007388 */ /* 0x000fe20000000800 */
[----:B------:R-:W-:-:S02]  /*3fc0*/  F2FP.BF16.PACK_AB R113, R113, R112 ;  /* 0x000000707171723e */ /* 0x000fc400000010ff */
[----:B------:R-:W-:Y:S01]  /*3fd0*/  F2FP.BF16.PACK_AB R114, R115, R114 ;  /* 0x000000727372723e */ /* 0x000fe200000010ff */
[----:B------:R-:W-:Y:S01]  /*3fe0*/  STS [R206+0x40], R37 ;  /* 0x00004025ce007388 */ /* 0x000fe20000000800 */
[----:B------:R-:W-:Y:S02]  /*3ff0*/  F2FP.BF16.PACK_AB R93, R93, R92 ;  /* 0x0000005c5d5d723e */ /* 0x000fe400000010ff */
[----:B------:R-:W-:Y:S01]  /*4000*/  F2FP.BF16.PACK_AB R94, R95, R94 ;  /* 0x0000005e5f5e723e */ /* 0x000fe200000010ff */
[----:B------:R-:W-:Y:S01]  /*4010*/  STS [R177+0x840], R38 ;  /* 0x00084026b1007388 */ /* 0x000fe20000000800 */
        /* <DEDUP_REMOVED lines=12> */
[----:B------:R-:W-:-:S03]  /*40e0*/  LOP3.LUT R4, R4, 0x8, RZ, 0xc0, !PT ;  /* 0x0000000804047812 */ /* 0x000fc600078ec0ff */
[----:B------:R-:W-:Y:S02]  /*40f0*/  BAR.SYNC.DEFER_BLOCKING 0x0 ;  /* 0x0000000000007b1d */ /* 0x000fe40000010000 */
[----:B------:R-:W-:-:S04]  /*4100*/  IMAD R4, R4, 0x8, R5 ;  /* 0x0000000804047824 */ /* 0x000fc800078e0205 */
[----:B------:R-:W-:-:S04]  /*4110*/  IMAD.IADD R161, R161, 0x1, R4 ;  /* 0x00000001a1a17824 */ /* 0x000fc800078e0204 */
[--C-:B------:R-:W-:Y:S01]  /*4120*/  IMAD R2, R169, 0x1000, R161.reuse ;  /* 0x00001000a9027824 */ /* 0x100fe200078e02a1 */
[----:B------:R-:W-:Y:S01]  /*4130*/  ISETP.GE.AND P0, PT, R161, 0x1000, PT ;  /* 0x00001000a100780c */ /* 0x000fe20003f06270 */
[--C-:B------:R-:W-:Y:S02]  /*4140*/  IMAD R4, R168, 0x1000, R161.reuse ;  /* 0x00001000a8047824 */ /* 0x100fe400078e02a1 */
[-C--:B------:R-:W-:Y:S01]  /*4150*/  IMAD.WIDE R2, R2, R41.reuse, c[0x0][0x170] ;  /* 0x00005c0002027625 */ /* 0x080fe200078e0229 */
[----:B------:R-:W-:Y:S02]  /*4160*/  ISETP.LT.AND P1, PT, R169, 0x200, !P0 ;  /* 0x00000200a900780c */ /* 0x000fe40004721270 */
[----:B------:R-:W-:Y:S01]  /*4170*/  ISETP.LT.AND P2, PT, R168, 0x200, !P0 ;  /* 0x00000200a800780c */ /* 0x000fe20004741270 */
[----:B------:R-:W-:Y:S01]  /*4180*/  IMAD.WIDE R4, R4, R41, c[0x0][0x170] ;  /* 0x00005c0004047625 */ /* 0x000fe200078e0229 */
[C---:B------:R-:W-:Y:S02]  /*4190*/  ISETP.LT.AND P3, PT, R165.reuse, 0x200, !P0 ;  /* 0x00000200a500780c */ /* 0x040fe40004761270 */
[C---:B------:R-:W-:Y:S01]  /*41a0*/  ISETP.LT.AND P4, PT, R164.reuse, 0x200, !P0 ;  /* 0x00000200a400780c */ /* 0x040fe20004781270 */
[--C-:B------:R-:W-:Y:S01]  /*41b0*/  IMAD R6, R165, 0x1000, R161.reuse ;  /* 0x00001000a5067824 */ /* 0x100fe200078e02a1 */
[----:B------:R-:W-:Y:S01]  /*41c0*/  ISETP.LT.AND P5, PT, R163, 0x200, !P0 ;  /* 0x00000200a300780c */ /* 0x000fe200047a1270 */
[----:B------:R-:W1:Y:S01]  /*41d0*/  LDS.128 R12, [R205] ;  /* 0x00000000cd0c7984 */ /* 0x000e620000000c00 */
[----:B------:R-:W-:-:S02]  /*41e0*/  IMAD R8, R164, 0x1000, R161 ;  /* 0x00001000a4087824 */ /* 0x000fc400078e02a1 */
[----:B------:R-:W-:Y:S01]  /*41f0*/  IMAD R10, R163, 0x1000, R161 ;  /* 0x00001000a30a7824 */ /* 0x000fe200078e02a1 */
[----:B------:R-:W2:Y:S01]  /*4200*/  LDS.128 R16, [R0+0x800] ;  /* 0x0008000000107984 */ /* 0x000ea20000000c00 */
[----:B------:R-:W-:-:S03]  /*4210*/  IMAD.WIDE R6, R6, R41, c[0x0][0x170] ;  /* 0x00005c0006067625 */ /* 0x000fc600078e0229 */
[----:B------:R-:W-:Y:S01]  /*4220*/  BAR.SYNC.DEFER_BLOCKING 0x0 ;  /* 0x0000000000007b1d */ /* 0x000fe20000010000 */
[----:B------:R-:W-:-:S04]  /*4230*/  IMAD.WIDE R8, R8, R41, c[0x0][0x170] ;  /* 0x00005c0008087625 */ /* 0x000fc800078e0229 */
[----:B------:R-:W-:Y:S01]  /*4240*/  IMAD.WIDE R10, R10, R41, c[0x0][0x170] ;  /* 0x00005c000a0a7625 */ /* 0x000fe200078e0229 */
[----:B------:R-:W-:Y:S04]  /*4250*/  STS [R206], R53 ;  /* 0x00000035ce007388 */ /* 0x000fe80000000800 */
[----:B------:R-:W-:Y:S04]  /*4260*/  STS [R177+0x800], R54 ;  /* 0x00080036b1007388 */ /* 0x000fe80000000800 */
[----:B------:R-:W-:Y:S04]  /*4270*/  STS [R206+0x40], R57 ;  /* 0x00004039ce007388 */ /* 0x000fe80000000800 */
[----:B------:R-:W-:Y:S04]  /*4280*/  STS [R177+0x840], R58 ;  /* 0x0008403ab1007388 */ /* 0x000fe80000000800 */
[----:B------:R-:W-:Y:S04]  /*4290*/  STS [R206+0x80], R61 ;  /* 0x0000803dce007388 */ /* 0x000fe80000000800 */
[----:B------:R-:W-:Y:S04]  /*42a0*/  STS [R177+0x880], R62 ;  /* 0x0008803eb1007388 */ /* 0x000fe80000000800 */
[----:B------:R-:W-:Y:S04]  /*42b0*/  STS [R206+0xc0], R97 ;  /* 0x0000c061ce007388 */ /* 0x000fe80000000800 */
[----:B------:R-:W-:Y:S04]  /*42c0*/  STS [R177+0x8c0], R98 ;  /* 0x0008c062b1007388 */ /* 0x000fe80000000800 */
[----:B------:R-:W-:Y:S06]  /*42d0*/  BAR.SYNC.DEFER_BLOCKING 0x0 ;  /* 0x0000000000007b1d */ /* 0x000fec0000010000 */
[----:B------:R-:W3:Y:S04]  /*42e0*/  LDS.128 R20, [R205] ;  /* 0x00000000cd147984 */ /* 0x000ee80000000c00 */
[----:B------:R-:W4:Y:S04]  /*42f0*/  LDS.128 R24, [R0+0x800] ;  /* 0x0008000000187984 */ /* 0x000f280000000c00 */
[----:B------:R-:W-:Y:S06]  /*4300*/  BAR.SYNC.DEFER_BLOCKING 0x0 ;  /* 0x0000000000007b1d */ /* 0x000fec0000010000 */
        /* <DEDUP_REMOVED lines=9> */
[----:B------:R-:W1:Y:S04]  /*43a0*/  LDS.128 R28, [R205] ;  /* 0x00000000cd1c7984 */ /* 0x000e680000000c00 */
[----:B------:R-:W1:Y:S04]  /*43b0*/  LDS.128 R32, [R0+0x800] ;  /* 0x0008000000207984 */ /* 0x000e680000000c00 */
        /* <DEDUP_REMOVED lines=10> */
[----:B------:R-:W4:Y:S04]  /*4460*/  LDS.128 R36, [R205] ;  /* 0x00000000cd247984 */ /* 0x000f280000000c00 */
[----:B-1----:R1:W-:Y:S01]  /*4470*/  @P1 STG.E.128 [R2.64], R12 ;  /* 0x0000000c02001986 */ /* 0x0023e2000c101d0c */
[C---:B------:R-:W-:Y:S01]  /*4480*/  ISETP.LT.AND P1, PT, R167.reuse, 0x200, !P0 ;  /* 0x00000200a700780c */ /* 0x040fe20004721270 */
[----:B------:R-:W-:-:S02]  /*4490*/  IMAD R167, R167, 0x1000, R161 ;  /* 0x00001000a7a77824 */ /* 0x000fc400078e02a1 */
[----:B--2---:R2:W-:Y:S01]  /*44a0*/  @P2 STG.E.128 [R4.64], R16 ;  /* 0x0000001004002986 */ /* 0x0045e2000c101d0c */
[C---:B------:R-:W-:Y:S01]  /*44b0*/  ISETP.LT.AND P2, PT, R166.reuse, 0x200, !P0 ;  /* 0x00000200a600780c */ /* 0x040fe20004741270 */
[----:B------:R-:W-:Y:S01]  /*44c0*/  IMAD R166, R166, 0x1000, R161 ;  /* 0x00001000a6a67824 */ /* 0x000fe200078e02a1 */
[----:B------:R-:W-:Y:S01]  /*44d0*/  ISETP.LT.AND P0, PT, R162, 0x200, !P0 ;  /* 0x00000200a200780c */ /* 0x000fe20004701270 */
[----:B-1----:R-:W-:-:S04]  /*44e0*/  IMAD.WIDE R2, R167, R41, c[0x0][0x170] ;  /* 0x00005c00a7027625 */ /* 0x002fc800078e0229 */
[----:B--2---:R-:W-:Y:S02]  /*44f0*/  IMAD.WIDE R4, R166, R41, c[0x0][0x170] ;  /* 0x00005c00a6047625 */ /* 0x004fe400078e0229 */
[----:B---3--:R1:W-:Y:S04]  /*4500*/  @P1 STG.E.128 [R2.64], R20 ;  /* 0x0000001402001986 */ /* 0x0083e8000c101d0c */
[----:B----4-:R1:W-:Y:S04]  /*4510*/  @P2 STG.E.128 [R4.64], R24 ;  /* 0x0000001804002986 */ /* 0x0103e8000c101d0c */
[----:B------:R1:W-:Y:S04]  /*4520*/  @P3 STG.E.128 [R6.64], R28 ;  /* 0x0000001c06003986 */ /* 0x0003e8000c101d0c */
[----:B------:R1:W-:Y:S04]  /*4530*/  @P4 STG.E.128 [R8.64], R32 ;  /* 0x0000002008004986 */ /* 0x0003e8000c101d0c */
[----:B------:R1:W-:Y:S01]  /*4540*/  @P5 STG.E.128 [R10.64], R36 ;  /* 0x000000240a005986 */ /* 0x0003e2000c101d0c */
[----:B------:R-:W-:Y:S05]  /*4550*/  @!P0 EXIT ;  /* 0x000000000000894d */ /* 0x000fea0003800000 */
[----:B-1----:R-:W1:Y:S01]  /*4560*/  LDS.128 R4, [R0+0x800] ;  /* 0x0008000000047984 */ /* 0x002e620000000c00 */
[----:B------:R-:W-:-:S04]  /*4570*/  IMAD R2, R162, 0x1000, R161 ;  /* 0x00001000a2027824 */ /* 0x000fc800078e02a1 */
[----:B------:R-:W-:-:S05]  /*4580*/  IMAD.WIDE R2, R2, R41, c[0x0][0x170] ;  /* 0x00005c0002027625 */ /* 0x000fca00078e0229 */
[----:B-1----:R-:W-:Y:S01]  /*4590*/  STG.E.128 [R2.64], R4 ;  /* 0x0000000402007986 */ /* 0x002fe2000c101d0c */
[----:B------:R-:W-:Y:S05]  /*45a0*/  EXIT ;  /* 0x000000000000794d */ /* 0x000fea0003800000 */
.L_x_2:
[----:B------:R-:W-:-:S00]  /*45b0*/  BRA `(.L_x_2) ;  /* 0xfffffff000007947 */ /* 0x000fc0000383ffff */
[----:B------:R-:W-:-:S00]  /*45c0*/  NOP ;  /* 0x0000000000007918 */ /* 0x000fc00000000000 */
        /* <DEDUP_REMOVED lines=11> */
.L_x_3:


//--------------------- .nv.shared.triton_mm      --------------------------
	.section	.nv.shared.triton_mm,"aw",@nobits
	.sectionflags	@""
	.align	16
